def matmul_kernel(
    a_ptr,
    b_ptr,
    c_ptr,
    M,
    N,
    K,
    stride_am,
    stride_ak,
    stride_bk,
    stride_bn,
    stride_cm,
    stride_cn,
    BLOCK_M: tl.constexpr,
    BLOCK_N: tl.constexpr,
    BLOCK_K: tl.constexpr,
    GROUP_M: tl.constexpr,
):
    pid = tl.program_id(axis=0)
    num_pid_m = tl.cdiv(M, BLOCK_M)
    num_pid_n = tl.cdiv(N, BLOCK_N)
    num_pid_in_group = GROUP_M * num_pid_n
    group_id = pid // num_pid_in_group
    first_pid_m = group_id * GROUP_M
    group_size_m = min(num_pid_m - first_pid_m, GROUP_M)
    pid_m = first_pid_m + ((pid % num_pid_in_group) % group_size_m)
    pid_n = (pid % num_pid_in_group) // group_size_m

    offs_am = (pid_m * BLOCK_M + tl.arange(0, BLOCK_M)) % M
    offs_bn = (pid_n * BLOCK_N + tl.arange(0, BLOCK_N)) % N
    offs_k = tl.arange(0, BLOCK_K)
    a_ptrs = a_ptr + offs_am[:, None] * stride_am + offs_k[None, :] * stride_ak
    b_ptrs = b_ptr + offs_k[:, None] * stride_bk + offs_bn[None, :] * stride_bn

    acc = tl.zeros((BLOCK_M, BLOCK_N), dtype=tl.float32)
    for kk in range(0, tl.cdiv(K, BLOCK_K)):
        a = tl.load(a_ptrs, mask=offs_k[None, :] < K - kk * BLOCK_K, other=0.0)
        b = tl.load(b_ptrs, mask=offs_k[:, None] < K - kk * BLOCK_K, other=0.0)
        acc = tl.dot(a, b, acc)
        a_ptrs += BLOCK_K * stride_ak
        b_ptrs += BLOCK_K * stride_bk

    c = acc.to(c_ptr.dtype.element_ty)
    offs_cm = pid_m * BLOCK_M + tl.arange(0, BLOCK_M)
    offs_cn = pid_n * BLOCK_N + tl.arange(0, BLOCK_N)
    c_ptrs = c_ptr + offs_cm[:, None] * stride_cm + offs_cn[None, :] * stride_cn
    mask = (offs_cm[:, None] < M) & (offs_cn[None, :] < N)
    tl.store(c_ptrs, c, mask=mask)

# config = {"BLOCK_K": 64, "BLOCK_M": 64, "BLOCK_N": 128, "GROUP_M": 8, "arch": "sm_100", "dtype": "fp16", "num_ctas": 1, "num_stages": 3, "num_warps": 4}
# arch = sm_100


// ===== COMPILED SASS (sm_100a) =====

	.target	sm_100a

	.elftype	@"ET_EXEC"


//--------------------- .note.nv.tkinfo           --------------------------
	.section	.note.nv.tkinfo,"",@"SHT_NOTE"
	.sectionflags	@"SHF_NOTE_NV_TKINFO"
	.tkinfo
        /*0018*/ 	.word	0x00000081
        /*0030*/ 	.string	""
        /*0030*/ 	.string	"ptxas-blackwell"
        /*0030*/ 	.string	"Cuda compilation tools, release 12.9, V12.9.86"
        /*0030*/ 	.string	"Build cuda_12.9.r12.9/compiler.36037853_0"
        /*0030*/ 	.string	"-v  -suppress-debug-info  -lineinfo  -arch sm_100a "



//--------------------- .note.nv.cuver            --------------------------
	.section	.note.nv.cuver,"",@"SHT_NOTE"
	.sectionflags	@"SHF_NOTE_NV_CUVER"
        /*0018*/ 	.short	0x0001
        /*001a*/ 	.short	0x0064
        /*001c*/ 	.short	0x0001
        /*001e*/ 	.short	0x0000
        /*0020*/ 	.short	0x0001
        /*0022*/ 	.short	0x0000


//--------------------- .nv.info                  --------------------------
	.section	.nv.info,"",@"SHT_CUDA_INFO"
	.align	4


	//----- nvinfo : EIATTR_REGCOUNT
	.align		4
        /*0000*/ 	.byte	0x04, 0x2f
        /*0002*/ 	.short	(.L_4 - .L_3)
	.align		4
.L_3:
        /*0004*/ 	.word	index@(matmul_kernel)
        /*0008*/ 	.word	0x000000ff


	//----- nvinfo : EIATTR_FRAME_SIZE
	.align		4
.L_4:
        /*000c*/ 	.byte	0x04, 0x11
        /*000e*/ 	.short	(.L_6 - .L_5)
	.align		4
.L_5:
        /*0010*/ 	.word	index@($__internal_2_$__cuda_sm10x_tcgen05_guardrail_trap_unallocated_columns_being_dealloced)
        /*0014*/ 	.word	0x00000110


	//----- nvinfo : EIATTR_FRAME_SIZE
	.align		4
.L_6:
        /*0018*/ 	.byte	0x04, 0x11
        /*001a*/ 	.short	(.L_8 - .L_7)
	.align		4
.L_7:
        /*001c*/ 	.word	index@($__internal_1_$__cuda_sm10x_tcgen05_guardrail_trap_phase_invalid_during_alloc)
        /*0020*/ 	.word	0x00000110


	//----- nvinfo : EIATTR_FRAME_SIZE
	.align		4
.L_8:
        /*0024*/ 	.byte	0x04, 0x11
        /*0026*/ 	.short	(.L_10 - .L_9)
	.align		4
.L_9:
        /*0028*/ 	.word	index@($__internal_0_$__cuda_sm10x_tcgen05_guardrail_trap_col_being_dealloced_not_returned_by_alloc)
        /*002c*/ 	.word	0x00000110


	//----- nvinfo : EIATTR_FRAME_SIZE
	.align		4
.L_10:
        /*0030*/ 	.byte	0x04, 0x11
        /*0032*/ 	.short	(.L_12 - .L_11)
	.align		4
.L_11:
        /*0034*/ 	.word	index@(matmul_kernel)
        /*0038*/ 	.word	0x00000110


	//----- nvinfo : EIATTR_MIN_STACK_SIZE
	.align		4
.L_12:
        /*003c*/ 	.byte	0x04, 0x12
        /*003e*/ 	.short	(.L_14 - .L_13)
	.align		4
.L_13:
        /*0040*/ 	.word	index@(matmul_kernel)
        /*0044*/ 	.word	0x00000110
.L_14:


//--------------------- .nv.info.matmul_kernel    --------------------------
	.section	.nv.info.matmul_kernel,"",@"SHT_CUDA_INFO"
	.sectionflags	@""
	.align	4


	//----- nvinfo : EIATTR_CUDA_API_VERSION
	.align		4
        /*0000*/ 	.byte	0x04, 0x37
        /*0002*/ 	.short	(.L_16 - .L_15)
.L_15:
        /*0004*/ 	.word	0x00000081


	//----- nvinfo : EIATTR_KPARAM_INFO
	.align		4
.L_16:
        /*0008*/ 	.byte	0x04, 0x17
        /*000a*/ 	.short	(.L_18 - .L_17)
.L_17:
        /*000c*/ 	.word	0x00000000
        /*0010*/ 	.short	0x000d
        /*0012*/ 	.short	0x0048
        /*0014*/ 	.byte	0x00, 0xf4, 0x21, 0x00


	//----- nvinfo : EIATTR_KPARAM_INFO
	.align		4
.L_18:
        /*0018*/ 	.byte	0x04, 0x17
        /*001a*/ 	.short	(.L_20 - .L_19)
.L_19:
        /*001c*/ 	.word	0x00000000
        /*0020*/ 	.short	0x000c
        /*0022*/ 	.short	0x0040
        /*0024*/ 	.byte	0x00, 0xf4, 0x21, 0x00


	//----- nvinfo : EIATTR_KPARAM_INFO
	.align		4
.L_20:
        /*0028*/ 	.byte	0x04, 0x17
        /*002a*/ 	.short	(.L_22 - .L_21)
.L_21:
        /*002c*/ 	.word	0x00000000
        /*0030*/ 	.short	0x000b
        /*0032*/ 	.short	0x0038
        /*0034*/ 	.byte	0x00, 0xf0, 0x11, 0x00


	//----- nvinfo : EIATTR_KPARAM_INFO
	.align		4
.L_22:
        /*0038*/ 	.byte	0x04, 0x17
        /*003a*/ 	.short	(.L_24 - .L_23)
.L_23:
        /*003c*/ 	.word	0x00000000
        /*0040*/ 	.short	0x000a
        /*0042*/ 	.short	0x0034
        /*0044*/ 	.byte	0x00, 0xf0, 0x11, 0x00


	//----- nvinfo : EIATTR_KPARAM_INFO
	.align		4
.L_24:
        /*0048*/ 	.byte	0x04, 0x17
        /*004a*/ 	.short	(.L_26 - .L_25)
.L_25:
        /*004c*/ 	.word	0x00000000
        /*0050*/ 	.short	0x0009
        /*0052*/ 	.short	0x0030
        /*0054*/ 	.byte	0x00, 0xf0, 0x11, 0x00


	//----- nvinfo : EIATTR_KPARAM_INFO
	.align		4
.L_26:
        /*0058*/ 	.byte	0x04, 0x17
        /*005a*/ 	.short	(.L_28 - .L_27)
.L_27:
        /*005c*/ 	.word	0x00000000
        /*0060*/ 	.short	0x0008
        /*0062*/ 	.short	0x002c
        /*0064*/ 	.byte	0x00, 0xf0, 0x11, 0x00


	//----- nvinfo : EIATTR_KPARAM_INFO
	.align		4
.L_28:
        /*0068*/ 	.byte	0x04, 0x17
        /*006a*/ 	.short	(.L_30 - .L_29)
.L_29:
        /*006c*/ 	.word	0x00000000
        /*0070*/ 	.short	0x0007
        /*0072*/ 	.short	0x0028
        /*0074*/ 	.byte	0x00, 0xf0, 0x11, 0x00


	//----- nvinfo : EIATTR_KPARAM_INFO
	.align		4
.L_30:
        /*0078*/ 	.byte	0x04, 0x17
        /*007a*/ 	.short	(.L_32 - .L_31)
.L_31:
        /*007c*/ 	.word	0x00000000
        /*0080*/ 	.short	0x0006
        /*0082*/ 	.short	0x0024
        /*0084*/ 	.byte	0x00, 0xf0, 0x11, 0x00


	//----- nvinfo : EIATTR_KPARAM_INFO
	.align		4
.L_32:
        /*0088*/ 	.byte	0x04, 0x17
        /*008a*/ 	.short	(.L_34 - .L_33)
.L_33:
        /*008c*/ 	.word	0x00000000
        /*0090*/ 	.short	0x0005
        /*0092*/ 	.short	0x0020
        /*0094*/ 	.byte	0x00, 0xf0, 0x11, 0x00


	//----- nvinfo : EIATTR_KPARAM_INFO
	.align		4
.L_34:
        /*0098*/ 	.byte	0x04, 0x17
        /*009a*/ 	.short	(.L_36 - .L_35)
.L_35:
        /*009c*/ 	.word	0x00000000
        /*00a0*/ 	.short	0x0004
        /*00a2*/ 	.short	0x001c
        /*00a4*/ 	.byte	0x00, 0xf0, 0x11, 0x00


	//----- nvinfo : EIATTR_KPARAM_INFO
	.align		4
.L_36:
        /*00a8*/ 	.byte	0x04, 0x17
        /*00aa*/ 	.short	(.L_38 - .L_37)
.L_37:
        /*00ac*/ 	.word	0x00000000
        /*00b0*/ 	.short	0x0003
        /*00b2*/ 	.short	0x0018
        /*00b4*/ 	.byte	0x00, 0xf0, 0x11, 0x00


	//----- nvinfo : EIATTR_KPARAM_INFO
	.align		4
.L_38:
        /*00b8*/ 	.byte	0x04, 0x17
        /*00ba*/ 	.short	(.L_40 - .L_39)
.L_39:
        /*00bc*/ 	.word	0x00000000
        /*00c0*/ 	.short	0x0002
        /*00c2*/ 	.short	0x0010
        /*00c4*/ 	.byte	0x00, 0xf4, 0x21, 0x00


	//----- nvinfo : EIATTR_KPARAM_INFO
	.align		4
.L_40:
        /*00c8*/ 	.byte	0x04, 0x17
        /*00ca*/ 	.short	(.L_42 - .L_41)
.L_41:
        /*00cc*/ 	.word	0x00000000
        /*00d0*/ 	.short	0x0001
        /*00d2*/ 	.short	0x0008
        /*00d4*/ 	.byte	0x00, 0xf4, 0x21, 0x00


	//----- nvinfo : EIATTR_KPARAM_INFO
	.align		4
.L_42:
        /*00d8*/ 	.byte	0x04, 0x17
        /*00da*/ 	.short	(.L_44 - .L_43)
.L_43:
        /*00dc*/ 	.word	0x00000000
        /*00e0*/ 	.short	0x0000
        /*00e2*/ 	.short	0x0000
        /*00e4*/ 	.byte	0x00, 0xf4, 0x21, 0x00


	//----- nvinfo : EIATTR_AT_ENTRY_FRAGMENTS
	.align		4
.L_44:
        /*00e8*/ 	.byte	0x04, 0x4f
        /*00ea*/ 	.short	(.L_46 - .L_45)


	//   ....[0]....
.L_45:
        /*00ec*/ 	.word	0x00000004


	//----- nvinfo : EIATTR_RESERVED_SMEM_USED
	.align		4
.L_46:
        /*00f0*/ 	.byte	0x01, 0x41
	.zero		2


	//----- nvinfo : EIATTR_SPARSE_MMA_MASK
	.align		4
        /*00f4*/ 	.byte	0x03, 0x50
        /*00f6*/ 	.short	0x0000


	//----- nvinfo : EIATTR_TCGEN05_1CTA_USED
	.align		4
        /*00f8*/ 	.byte	0x01, 0x51
	.zero		2


	//----- nvinfo : EIATTR_MAXREG_COUNT
	.align		4
        /*00fc*/ 	.byte	0x03, 0x1b
        /*00fe*/ 	.short	0x00ff


	//----- nvinfo : EIATTR_NUM_BARRIERS
	.align		4
        /*0100*/ 	.byte	0x02, 0x4c
        /*0102*/ 	.byte	0x01
	.zero		1


	//----- nvinfo : EIATTR_ANNOTATIONS
	.align		4
        /*0104*/ 	.byte	0x04, 0x55
        /*0106*/ 	.short	(.L_48 - .L_47)


	//   ....[0]....
.L_47:
        /*0108*/ 	.word	0x00000001
        /*010c*/ 	.byte	0x30, 0x0a, 0x00, 0x00, 0x01, 0x00, 0x00, 0x00, 0xf0, 0x0a, 0x00, 0x00, 0x01, 0x00, 0x00, 0x00
        /* <DEDUP_REMOVED lines=67> */
        /*054c*/ 	.byte	0x40, 0xb5, 0x00, 0x00


	//----- nvinfo : EIATTR_INT_WARP_WIDE_INSTR_OFFSETS
	.align		4
.L_48:
        /*0550*/ 	.byte	0x04, 0x31
        /*0552*/ 	.short	(.L_50 - .L_49)


	//   ....[0]....
.L_49:
        /*0554*/ 	.word	0x00004230


	//   ....[1]....
        /*0558*/ 	.word	0x00004250


	//   ....[2]....
        /*055c*/ 	.word	0x00005c60


	//   ....[3]....
        /*0560*/ 	.word	0x0000ba30


	//   ....[4]....
        /*0564*/ 	.word	0x0000ba80


	//----- nvinfo : EIATTR_COOP_GROUP_MASK_REGIDS
	.align		4
.L_50:
        /*0568*/ 	.byte	0x04, 0x29
        /*056a*/ 	.short	(.L_52 - .L_51)


	//   ....[0]....
.L_51:
        /*056c*/ 	.word	0xffffffff


	//   ....[1]....
        /*0570*/ 	.word	0xffffffff


	//   ....[2]....
        /*0574*/ 	.word	0xffffffff


	//   ....[3]....
        /*0578*/ 	.word	0xffffffff


	//----- nvinfo : EIATTR_COOP_GROUP_INSTR_OFFSETS
	.align		4
.L_52:
        /*057c*/ 	.byte	0x04, 0x28
        /*057e*/ 	.short	(.L_54 - .L_53)


	//   ....[0]....
.L_53:
        /*0580*/ 	.word	0x00000080


	//   ....[1]....
        /*0584*/ 	.word	0x00000340


	//   ....[2]....
        /*0588*/ 	.word	0x0000b8c0


	//   ....[3]....
        /*058c*/ 	.word	0x0000bb30


	//----- nvinfo : EIATTR_VRC_CTA_INIT_COUNT
	.align		4
.L_54:
        /*0590*/ 	.byte	0x02, 0x4a
        /*0592*/ 	.byte	0x80
	.zero		1


	//----- nvinfo : EIATTR_MBARRIER_INSTR_OFFSETS
	.align		4
        /*0594*/ 	.byte	0x04, 0x39
        /*0596*/ 	.short	(.L_56 - .L_55)


	//   ....[0]....
.L_55:
        /*0598*/ 	.word	0x00004360
        /*059c*/ 	.word	0x000000ff
        /*05a0*/ 	.word	0x00000000
        /*05a4*/ 	.short	0x0100
        /*05a6*/ 	.byte	0x0b
	.zero		1


	//   ....[1]....
        /*05a8*/ 	.word	0x00005ca0
        /*05ac*/ 	.word	0x000000ff
        /*05b0*/ 	.word	0x0000c008
        /*05b4*/ 	.short	0x0100
        /*05b6*/ 	.byte	0x09
	.zero		1


	//   ....[2]....
        /*05b8*/ 	.word	0x00007880
        /*05bc*/ 	.word	0x000000ff
        /*05c0*/ 	.word	0x00000000
        /*05c4*/ 	.short	0x010a
        /*05c6*/ 	.byte	0x0b
	.zero		1


	//   ....[3]....
        /*05c8*/ 	.word	0x00009a00
        /*05cc*/ 	.word	0x000000ff
        /*05d0*/ 	.word	0x00000000
        /*05d4*/ 	.short	0x010a
        /*05d6*/ 	.byte	0x0b
	.zero		1


	//   ....[4]....
        /*05d8*/ 	.word	0x00009b00
        /*05dc*/ 	.word	0x000000ff
        /*05e0*/ 	.word	0x0000c000
        /*05e4*/ 	.short	0x0108
        /*05e6*/ 	.byte	0x09
	.zero		1


	//   ....[5]....
        /*05e8*/ 	.word	0x00009b40
        /*05ec*/ 	.word	0x000000ff
        /*05f0*/ 	.word	0x0000c008
        /*05f4*/ 	.short	0x0108
        /*05f6*/ 	.byte	0x09
	.zero		1


	//   ....[6]....
        /*05f8*/ 	.word	0x0000bb50
        /*05fc*/ 	.word	0x000000ff
        /*0600*/ 	.word	0x00000000
        /*0604*/ 	.short	0x010a
        /*0606*/ 	.byte	0x0b
	.zero		1


	//   ....[7]....
        /*0608*/ 	.word	0x0000bb80
        /*060c*/ 	.word	0x000000ff
        /*0610*/ 	.word	0x00000000
        /*0614*/ 	.short	0x010a
        /*0616*/ 	.byte	0x0b
	.zero		1


	//----- nvinfo : EIATTR_NUM_MBARRIERS
	.align		4
.L_56:
        /*0618*/ 	.byte	0x03, 0x38
        /*061a*/ 	.short	0x0002


	//----- nvinfo : EIATTR_EXIT_INSTR_OFFSETS
	.align		4
        /*061c*/ 	.byte	0x04, 0x1c
        /*061e*/ 	.short	(.L_58 - .L_57)


	//   ....[0]....
.L_57:
        /*0620*/ 	.word	0x0000bb40


	//----- nvinfo : EIATTR_REQNTID
	.align		4
.L_58:
        /*0624*/ 	.byte	0x04, 0x10
        /*0626*/ 	.short	(.L_60 - .L_59)
.L_59:
        /*0628*/ 	.word	0x00000080
        /*062c*/ 	.word	0x00000001
        /*0630*/ 	.word	0x00000001


	//----- nvinfo : EIATTR_CRS_STACK_SIZE
	.align		4
.L_60:
        /*0634*/ 	.byte	0x04, 0x1e
        /*0636*/ 	.short	(.L_62 - .L_61)
.L_61:
        /*0638*/ 	.word	0x00000000


	//----- nvinfo : EIATTR_CBANK_PARAM_SIZE
	.align		4
.L_62:
        /*063c*/ 	.byte	0x03, 0x19
        /*063e*/ 	.short	0x0050


	//----- nvinfo : EIATTR_PARAM_CBANK
	.align		4
        /*0640*/ 	.byte	0x04, 0x0a
        /*0642*/ 	.short	(.L_64 - .L_63)
	.align		4
.L_63:
        /*0644*/ 	.word	index@(.nv.constant0.matmul_kernel)
        /*0648*/ 	.short	0x0380
        /*064a*/ 	.short	0x0050


	//----- nvinfo : EIATTR_SW_WAR
	.align		4
.L_64:
        /*064c*/ 	.byte	0x04, 0x36
        /*064e*/ 	.short	(.L_66 - .L_65)
.L_65:
        /*0650*/ 	.word	0x00000008
.L_66:


//--------------------- .nv.compat                --------------------------
	.section	.nv.compat,"",@"SHT_CUDA_COMPAT_INFO"
	.align	4
        /*0000*/ 	.byte	0x02, 0x02, 0x02, 0x00, 0x02, 0x05, 0x05, 0x00, 0x02, 0x03, 0x00, 0x00, 0x02, 0x06, 0x01, 0x00


//--------------------- .nv.callgraph             --------------------------
	.section	.nv.callgraph,"",@"SHT_CUDA_CALLGRAPH"
	.align	4
	.sectionentsize	8
	.align		4
        /*0000*/ 	.word	0x00000000
	.align		4
        /*0004*/ 	.word	0xffffffff
	.align		4
        /*0008*/ 	.word	0x00000000
	.align		4
        /*000c*/ 	.word	0xfffffffe
	.align		4
        /*0010*/ 	.word	0x00000000
	.align		4
        /*0014*/ 	.word	0xfffffffd
	.align		4
        /*0018*/ 	.word	0x00000000
	.align		4
        /*001c*/ 	.word	0xfffffffc


//--------------------- .text.matmul_kernel       --------------------------
	.section	.text.matmul_kernel,"ax",@progbits
	.align	128
        .global         matmul_kernel
        .type           matmul_kernel,@function
        .size           matmul_kernel,(.L_x_20 - matmul_kernel)
        .other          matmul_kernel,@"STO_CUDA_ENTRY STV_DEFAULT"
matmul_kernel:
.text.matmul_kernel:
[----:B------:R-:W0:Y:S01]  /*0000*/  LDC R1, c[0x0][0x37c] ;  /* 0x0000df00ff017b82 */ /* 0x000e220000000800 */
[----:B------:R-:W1:Y:S01]  /*0010*/  S2R R0, SR_TID.X ;  /* 0x0000000000007919 */ /* 0x000e620000002100 */
[----:B0-----:R-:W-:Y:S01]  /*0020*/  VIADD R1, R1, 0xfffffef0 ;  /* 0xfffffef001017836 */ /* 0x001fe20000000000 */
[----:B------:R-:W0:Y:S01]  /*0030*/  LDCU.64 UR20, c[0x0][0x358] ;  /* 0x00006b00ff1477ac */ /* 0x000e220008000a00 */
[----:B-1----:R-:W-:-:S13]  /*0040*/  ISETP.GE.U32.AND P0, PT, R0, 0x20, PT ;  /* 0x000000200000780c */ /* 0x002fda0003f06070 */
[----:B------:R-:W-:Y:S02]  /*0050*/  VOTEU.ANY UP0, P0 ;  /* 0x0000000000ff7886 */ /* 0x000fe40000000100 */
[----:B------:R-:W-:Y:S05]  /*0060*/  BRA.U UP0, `(.L_x_0) ;  /* 0x0000000100b87547 */ /* 0x000fea000b800000 */
[----:B------:R-:W1:Y:S01]  /*0070*/  S2UR UR6, SR_CgaCtaId ;  /* 0x00000000000679c3 */ /* 0x000e620000008800 */
[----:B------:R-:W-:Y:S01]  /*0080*/  NOP ;  /* 0x0000000000007918 */ /* 0x000fe20000000000 */
[----:B------:R-:W-:Y:S02]  /*0090*/  UMOV UR4, 0x40 ;  /* 0x0000004000047882 */ /* 0x000fe40000000000 */
[----:B-1----:R-:W-:-:S09]  /*00a0*/  ULEA UR4, UR6, UR4, 0x18 ;  /* 0x0000000406047291 */ /* 0x002fd2000f8ec0ff */
[----:B------:R-:W1:Y:S01]  /*00b0*/  LDS.U8 R0, [UR4] ;  /* 0x00000004ff007984 */ /* 0x000e620008000000 */
[----:B------:R-:W-:Y:S02]  /*00c0*/  UMOV UR4, 0x400 ;  /* 0x0000040000047882 */ /* 0x000fe40000000000 */
[----:B------:R-:W-:Y:S01]  /*00d0*/  ULEA UR4, UR6, UR4, 0x18 ;  /* 0x0000000406047291 */ /* 0x000fe2000f8ec0ff */
[----:B-1----:R-:W-:-:S13]  /*00e0*/  ISETP.NE.AND P0, PT, R0, RZ, PT ;  /* 0x000000ff0000720c */ /* 0x002fda0003f05270 */
[----:B------:R-:W-:Y:S05]  /*00f0*/  @P0 BRA `(.L_x_1) ;  /* 0x00000000007c0947 */ /* 0x000fea0003800000 */
[----:B------:R-:W-:-:S13]  /*0100*/  ELECT P0, URZ, PT ;  /* 0x0000000000ff782f */ /* 0x000fda0003800000 */
[----:B------:R-:W-:Y:S05]  /*0110*/  @!P0 BRA `(.L_x_2) ;  /* 0x0000000000848947 */ /* 0x000fea0003800000 */
[----:B------:R-:W-:Y:S01]  /*0120*/  UMOV UR5, 0x4 ;  /* 0x0000000400057882 */ /* 0x000fe20000000000 */
[----:B------:R-:W-:Y:S02]  /*0130*/  IMAD.MOV.U32 R4, RZ, RZ, 0x1 ;  /* 0x00000001ff047424 */ /* 0x000fe400078e00ff */
[----:B------:R-:W-:Y:S02]  /*0140*/  IMAD.MOV.U32 R5, RZ, RZ, 0xf ;  /* 0x0000000fff057424 */ /* 0x000fe400078e00ff */
[----:B------:R-:W-:Y:S04]  /*0150*/  DEPBAR.LE SB1, 0x36 ;  /* 0x00009d800000791a */ /* 0x000fe80000000000 */
[----:B------:R-:W1:Y:S02]  /*0160*/  UTCATOMSWS.FIND_AND_SET.ALIGN UP1, UR5, UR5 ;  /* 0x00000005000575e3 */ /* 0x000e640008020800 */
[----:B-1----:R-:W-:-:S04]  /*0170*/  PLOP3.LUT P0, PT, PT, PT, UP1, 0x80, 0x8 ;  /* 0x000000000008781c */ /* 0x002fc80003f0f018 */
[----:B------:R-:W-:-:S04]  /*0180*/  SEL R0, RZ, 0xffffffff, !P0 ;  /* 0xffffffffff007807 */ /* 0x000fc80004000000 */
[----:B------:R-:W-:Y:S01]  /*0190*/  ISETP.NE.AND P0, PT, R0, RZ, PT ;  /* 0x000000ff0000720c */ /* 0x000fe20003f05270 */
[----:B------:R-:W-:-:S12]  /*01a0*/  IMAD.U32 R0, RZ, RZ, UR5 ;  /* 0x00000005ff007e24 */ /* 0x000fd8000f8e00ff */
[----:B------:R-:W-:Y:S05]  /*01b0*/  @P0 BRA `(.L_x_3) ;  /* 0x0000000000240947 */ /* 0x000fea0003800000 */
.L_x_4:
[----:B------:R-:W-:Y:S05]  /*01c0*/  NANOSLEEP 0x64 ;  /* 0x000000640000795d */ /* 0x000fea0003800000 */
[----:B------:R-:W-:-:S05]  /*01d0*/  UMOV UR5, 0x4 ;  /* 0x0000000400057882 */ /* 0x000fca0000000000 */
[----:B------:R-:W-:Y:S04]  /*01e0*/  DEPBAR.LE SB1, 0x36 ;  /* 0x00009d800000791a */ /* 0x000fe80000000000 */
[----:B------:R-:W1:Y:S02]  /*01f0*/  UTCATOMSWS.FIND_AND_SET.ALIGN UP1, UR5, UR5 ;  /* 0x00000005000575e3 */ /* 0x000e640008020800 */
[----:B-1----:R-:W-:-:S04]  /*0200*/  PLOP3.LUT P0, PT, PT, PT, UP1, 0x80, 0x8 ;  /* 0x000000000008781c */ /* 0x002fc80003f0f018 */
[----:B------:R-:W-:-:S04]  /*0210*/  SEL R0, RZ, 0xffffffff, !P0 ;  /* 0xffffffffff007807 */ /* 0x000fc80004000000 */
[----:B------:R-:W-:Y:S01]  /*0220*/  ISETP.NE.AND P0, PT, R0, RZ, PT ;  /* 0x000000ff0000720c */ /* 0x000fe20003f05270 */
[----:B------:R-:W-:-:S12]  /*0230*/  IMAD.U32 R0, RZ, RZ, UR5 ;  /* 0x00000005ff007e24 */ /* 0x000fd8000f8e00ff */
[----:B------:R-:W-:Y:S05]  /*0240*/  @!P0 BRA `(.L_x_4) ;  /* 0xfffffffc00dc8947 */ /* 0x000fea000383ffff */
.L_x_3:
[C---:B------:R-:W-:Y:S01]  /*0250*/  VIADD R3, R0.reuse, 0x10 ;  /* 0x0000001000037836 */ /* 0x040fe20000000000 */
[----:B------:R-:W-:Y:S01]  /*0260*/  UMOV UR5, 0x50 ;  /* 0x0000005000057882 */ /* 0x000fe20000000000 */
[----:B------:R-:W-:Y:S01]  /*0270*/  SHF.L.U32 R2, R5, R0, RZ ;  /* 0x0000000005027219 */ /* 0x000fe200000006ff */
[----:B------:R-:W-:Y:S01]  /*0280*/  ULEA UR5, UR6, UR5, 0x18 ;  /* 0x0000000506057291 */ /* 0x000fe2000f8ec0ff */
[----:B------:R-:W-:Y:S01]  /*0290*/  IMAD.SHL.U32 R0, R0, 0x20, RZ ;  /* 0x0000002000007824 */ /* 0x000fe200078e00ff */
[----:B------:R-:W-:-:S04]  /*02a0*/  SHF.L.U32 R3, R4, R3, RZ ;  /* 0x0000000304037219 */ /* 0x000fc800000006ff */
[----:B------:R-:W-:-:S05]  /*02b0*/  LOP3.LUT R2, R3, R2, RZ, 0xfc, !PT ;  /* 0x0000000203027212 */ /* 0x000fca00078efcff */
[----:B------:R1:W-:Y:S04]  /*02c0*/  ATOMS.OR RZ, [UR5], R2 ;  /* 0x00000002ffff798c */ /* 0x0003e8000b000005 */
[----:B------:R1:W-:Y:S01]  /*02d0*/  STS [UR4], R0 ;  /* 0x00000000ff007988 */ /* 0x0003e20008000804 */
[----:B------:R-:W-:Y:S05]  /*02e0*/  BRA `(.L_x_2) ;  /* 0x0000000000107947 */ /* 0x000fea0003800000 */
.L_x_1:
[----:B------:R-:W-:Y:S01]  /*02f0*/  IMAD.MOV.U32 R0, RZ, RZ, -0x1 ;  /* 0xffffffffff007424 */ /* 0x000fe200078e00ff */
[----:B------:R-:W-:-:S04]  /*0300*/  MOV R2, 0x330 ;  /* 0x0000033000027802 */ /* 0x000fc80000000f00 */
[----:B------:R1:W-:Y:S03]  /*0310*/  STS [UR4], R0 ;  /* 0x00000000ff007988 */ /* 0x0003e60008000804 */
[----:B01----:R-:W-:Y:S05]  /*0320*/  CALL.REL.NOINC `($__internal_1_$__cuda_sm10x_tcgen05_guardrail_trap_phase_invalid_during_alloc) ;  /* 0x000000b8002c7944 */ /* 0x003fea0003c00000 */
.L_x_2:
[----:B------:R-:W-:Y:S05]  /*0330*/  WARPSYNC.ALL ;  /* 0x0000000000007948 */ /* 0x000fea0003800000 */
[----:B------:R-:W-:Y:S01]  /*0340*/  NOP ;  /* 0x0000000000007918 */ /* 0x000fe20000000000 */
.L_x_0:
[----:B------:R-:W2:Y:S01]  /*0350*/  LDC.64 R22, c[0x0][0x398] ;  /* 0x0000e600ff167b82 */ /* 0x000ea20000000a00 */
[----:B------:R-:W3:Y:S01]  /*0360*/  S2R R7, SR_CTAID.X ;  /* 0x0000000000077919 */ /* 0x000ee20000002500 */
[----:B------:R-:W-:Y:S01]  /*0370*/  UMOV UR9, 0x400 ;  /* 0x0000040000097882 */ /* 0x000fe20000000000 */
[----:B------:R-:W-:Y:S01]  /*0380*/  PRMT R194, RZ, 0x7610, R194 ;  /* 0x00007610ffc27816 */ /* 0x000fe200000000c2 */
[----:B------:R-:W4:Y:S01]  /*0390*/  LDCU.128 UR16, c[0x0][0x380] ;  /* 0x00007000ff1077ac */ /* 0x000f220008000c00 */
[----:B------:R-:W5:Y:S03]  /*03a0*/  S2R R101, SR_TID.X ;  /* 0x0000000000657919 */ /* 0x000f660000002100 */
[----:B------:R-:W1:Y:S01]  /*03b0*/  S2UR UR4, SR_CgaCtaId ;  /* 0x00000000000479c3 */ /* 0x000e620000008800 */
[----:B------:R-:W-:Y:S01]  /*03c0*/  UMOV UR6, 0x1 ;  /* 0x0000000100067882 */ /* 0x000fe20000000000 */
[----:B-12---:R-:W-:Y:S01]  /*03d0*/  VIADD R0, R23, 0x7f ;  /* 0x0000007f17007836 */ /* 0x006fe20000000000 */
[----:B------:R-:W-:-:S02]  /*03e0*/  IABS R13, R23 ;  /* 0x00000017000d7213 */ /* 0x000fc40000000000 */
[----:B------:R-:W-:Y:S02]  /*03f0*/  LOP3.LUT R168, RZ, R23, RZ, 0x33, !PT ;  /* 0x00000017ffa87212 */ /* 0x000fe400078e33ff */
[----:B------:R-:W-:Y:S01]  /*0400*/  SHF.R.S32.HI R3, RZ, 0x1f, R0 ;  /* 0x0000001fff037819 */ /* 0x000fe20000011400 */
[----:B------:R-:W-:-:S03]  /*0410*/  ULEA UR9, UR4, UR9, 0x18 ;  /* 0x0000000904097291 */ /* 0x000fc6000f8ec0ff */
[----:B------:R-:W-:Y:S02]  /*0420*/  LEA.HI R3, R3, R0, RZ, 0x7 ;  /* 0x0000000003037211 */ /* 0x000fe400078f38ff */
[----:B---3--:R-:W-:Y:S01]  /*0430*/  IABS R8, R7 ;  /* 0x0000000700087213 */ /* 0x008fe20000000000 */
[----:B------:R-:W-:Y:S01]  /*0440*/  UIADD3 UR11, UPT, UPT, UR9, 0xc000, URZ ;  /* 0x0000c000090b7890 */ /* 0x000fe2000fffe0ff */
[----:B------:R-:W-:Y:S02]  /*0450*/  SHF.R.S32.HI R3, RZ, 0x7, R3 ;  /* 0x00000007ff037819 */ /* 0x000fe40000011403 */
[----:B-----5:R-:W-:Y:S02]  /*0460*/  SHF.R.U32.HI R193, RZ, 0x6, R101 ;  /* 0x00000006ffc17819 */ /* 0x020fe40000011665 */
[----:B------:R-:W-:Y:S01]  /*0470*/  LOP3.LUT R219, R101, 0x3f, RZ, 0xc0, !PT ;  /* 0x0000003f65db7812 */ /* 0x000fe200078ec0ff */
[----:B------:R-:W-:Y:S01]  /*0480*/  IMAD.SHL.U32 R4, R3, 0x8, RZ ;  /* 0x0000000803047824 */ /* 0x000fe200078e00ff */
[----:B------:R-:W-:-:S02]  /*0490*/  SGXT.U32 R193, R193, 0x1 ;  /* 0x00000001c1c1781a */ /* 0x000fc40000000000 */
[----:B------:R-:W-:Y:S02]  /*04a0*/  SHF.R.U32.HI R214, RZ, 0x5, R101 ;  /* 0x00000005ffd67819 */ /* 0x000fe40000011665 */
[-C--:B------:R-:W-:Y:S02]  /*04b0*/  IABS R5, R4.reuse ;  /* 0x0000000400057213 */ /* 0x080fe40000000000 */
[----:B------:R-:W-:Y:S02]  /*04c0*/  IABS R10, R4 ;  /* 0x00000004000a7213 */ /* 0x000fe40000000000 */
[----:B------:R-:W1:Y:S08]  /*04d0*/  I2F.RP R0, R5 ;  /* 0x0000000500007306 */ /* 0x000e700000209400 */
[----:B-1----:R-:W1:Y:S02]  /*04e0*/  MUFU.RCP R0, R0 ;  /* 0x0000000000007308 */ /* 0x002e640000001000 */
[----:B-1----:R-:W-:-:S02]  /*04f0*/  VIADD R2, R0, 0xffffffe ;  /* 0x0ffffffe00027836 */ /* 0x002fc40000000000 */
[----:B------:R-:W-:-:S04]  /*0500*/  IMAD.MOV R0, RZ, RZ, -R10 ;  /* 0x000000ffff007224 */ /* 0x000fc800078e0a0a */
[----:B------:R1:W2:Y:S02]  /*0510*/  F2I.FTZ.U32.TRUNC.NTZ R3, R2 ;  /* 0x0000000200037305 */ /* 0x0002a4000021f000 */
[----:B-1----:R-:W-:Y:S02]  /*0520*/  IMAD.MOV.U32 R2, RZ, RZ, RZ ;  /* 0x000000ffff027224 */ /* 0x002fe400078e00ff */
[----:B--2---:R-:W-:-:S04]  /*0530*/  IMAD.MOV R6, RZ, RZ, -R3 ;  /* 0x000000ffff067224 */ /* 0x004fc800078e0a03 */
[----:B------:R-:W-:Y:S02]  /*0540*/  IMAD R9, R6, R5, RZ ;  /* 0x0000000506097224 */ /* 0x000fe400078e02ff */
[----:B------:R-:W-:Y:S02]  /*0550*/  IMAD.MOV.U32 R6, RZ, RZ, R8 ;  /* 0x000000ffff067224 */ /* 0x000fe400078e0008 */
[----:B------:R-:W-:-:S06]  /*0560*/  IMAD.HI.U32 R3, R3, R9, R2 ;  /* 0x0000000903037227 */ /* 0x000fcc00078e0002 */
[----:B------:R-:W-:-:S04]  /*0570*/  IMAD.HI.U32 R3, R3, R6, RZ ;  /* 0x0000000603037227 */ /* 0x000fc800078e00ff */
[----:B------:R-:W-:Y:S01]  /*0580*/  IMAD R0, R3, R0, R6 ;  /* 0x0000000003007224 */ /* 0x000fe200078e0206 */
[----:B------:R-:W-:Y:S01]  /*0590*/  IABS R6, R22 ;  /* 0x0000001600067213 */ /* 0x000fe20000000000 */
[----:B------:R-:W-:Y:S03]  /*05a0*/  BAR.SYNC.DEFER_BLOCKING 0x0 ;  /* 0x0000000000007b1d */ /* 0x000fe60000010000 */
[----:B------:R-:W-:-:S13]  /*05b0*/  ISETP.GT.U32.AND P1, PT, R5, R0, PT ;  /* 0x000000000500720c */ /* 0x000fda0003f24070 */
[----:B------:R-:W-:Y:S02]  /*05c0*/  @!P1 IMAD.IADD R0, R0, 0x1, -R5 ;  /* 0x0000000100009824 */ /* 0x000fe400078e0a05 */
[----:B------:R-:W-:Y:S01]  /*05d0*/  @!P1 VIADD R3, R3, 0x1 ;  /* 0x0000000103039836 */ /* 0x000fe20000000000 */
[----:B------:R-:W-:Y:S02]  /*05e0*/  ISETP.NE.AND P1, PT, R4, RZ, PT ;  /* 0x000000ff0400720c */ /* 0x000fe40003f25270 */
[----:B------:R-:W-:Y:S02]  /*05f0*/  ISETP.GE.U32.AND P0, PT, R0, R5, PT ;  /* 0x000000050000720c */ /* 0x000fe40003f06070 */
[----:B------:R-:W-:-:S04]  /*0600*/  LOP3.LUT R0, R7, R4, RZ, 0x3c, !PT ;  /* 0x0000000407007212 */ /* 0x000fc800078e3cff */
[----:B------:R-:W-:Y:S01]  /*0610*/  ISETP.GE.AND P2, PT, R0, RZ, PT ;  /* 0x000000ff0000720c */ /* 0x000fe20003f46270 */
[----:B------:R-:W-:-:S06]  /*0620*/  VIADD R0, R22, 0x3f ;  /* 0x0000003f16007836 */ /* 0x000fcc0000000000 */
[----:B------:R-:W-:-:S04]  /*0630*/  @P0 VIADD R3, R3, 0x1 ;  /* 0x0000000103030836 */ /* 0x000fc80000000000 */
[----:B------:R-:W-:Y:S01]  /*0640*/  IMAD.MOV.U32 R2, RZ, RZ, R3 ;  /* 0x000000ffff027224 */ /* 0x000fe200078e0003 */
[----:B------:R-:W-:-:S03]  /*0650*/  SHF.R.S32.HI R3, RZ, 0x1f, R0 ;  /* 0x0000001fff037819 */ /* 0x000fc60000011400 */
[----:B------:R-:W-:Y:S01]  /*0660*/  @!P2 IMAD.MOV R2, RZ, RZ, -R2 ;  /* 0x000000ffff02a224 */ /* 0x000fe200078e0a02 */
[----:B------:R-:W-:Y:S02]  /*0670*/  @!P1 LOP3.LUT R2, RZ, R4, RZ, 0x33, !PT ;  /* 0x00000004ff029212 */ /* 0x000fe400078e33ff */
[----:B------:R-:W-:-:S03]  /*0680*/  LEA.HI R3, R3, R0, RZ, 0x6 ;  /* 0x0000000003037211 */ /* 0x000fc600078f30ff */
[----:B------:R-:W-:-:S05]  /*0690*/  IMAD.SHL.U32 R10, R2, 0x8, RZ ;  /* 0x00000008020a7824 */ /* 0x000fca00078e00ff */
[----:B------:R-:W-:-:S04]  /*06a0*/  LEA.HI.SX32 R3, R3, -R10, 0x1a ;  /* 0x8000000a03037211 */ /* 0x000fc800078fd2ff */
[----:B------:R-:W-:Y:S01]  /*06b0*/  VIMNMX R11, PT, PT, R3, 0x8, PT ;  /* 0x00000008030b7848 */ /* 0x000fe20003fe0100 */
[----:B------:R-:W-:Y:S02]  /*06c0*/  IMAD.MOV R3, RZ, RZ, -R2 ;  /* 0x000000ffff037224 */ /* 0x000fe400078e0a02 */
[----:B------:R-:W-:Y:S01]  /*06d0*/  IMAD.MOV.U32 R2, RZ, RZ, R6 ;  /* 0x000000ffff027224 */ /* 0x000fe200078e0006 */
[----:B------:R-:W-:Y:S01]  /*06e0*/  IABS R9, R11 ;  /* 0x0000000b00097213 */ /* 0x000fe20000000000 */
[----:B------:R-:W-:Y:S01]  /*06f0*/  IMAD R12, R4, R3, R7 ;  /* 0x00000003040c7224 */ /* 0x000fe200078e0207 */
[----:B------:R-:W-:Y:S01]  /*0700*/  IABS R7, R11 ;  /* 0x0000000b00077213 */ /* 0x000fe20000000000 */
[----:B------:R-:W-:Y:S01]  /*0710*/  IMAD.MOV.U32 R4, RZ, RZ, RZ ;  /* 0x000000ffff047224 */ /* 0x000fe200078e00ff */
[----:B------:R-:W1:Y:S08]  /*0720*/  I2F.RP R0, R9 ;  /* 0x0000000900007306 */ /* 0x000e700000209400 */
[----:B------:R-:W2:Y:S08]  /*0730*/  I2F.RP R6, R2 ;  /* 0x0000000200067306 */ /* 0x000eb00000209400 */
[----:B-1----:R-:W1:Y:S08]  /*0740*/  MUFU.RCP R0, R0 ;  /* 0x0000000000007308 */ /* 0x002e700000001000 */
[----:B--2---:R-:W-:Y:S01]  /*0750*/  MUFU.RCP R6, R6 ;  /* 0x0000000600067308 */ /* 0x004fe20000001000 */
[----:B-1----:R-:W-:Y:S01]  /*0760*/  VIADD R5, R0, 0xffffffe ;  /* 0x0ffffffe00057836 */ /* 0x002fe20000000000 */
[----:B------:R-:W-:-:S06]  /*0770*/  IABS R0, R12 ;  /* 0x0000000c00007213 */ /* 0x000fcc0000000000 */
[----:B------:R-:W1:Y:S02]  /*0780*/  F2I.FTZ.U32.TRUNC.NTZ R5, R5 ;  /* 0x0000000500057305 */ /* 0x000e64000021f000 */
[----:B-1----:R-:W-:-:S04]  /*0790*/  IMAD.MOV R8, RZ, RZ, -R5 ;  /* 0x000000ffff087224 */ /* 0x002fc800078e0a05 */
[----:B------:R-:W-:-:S04]  /*07a0*/  IMAD R3, R8, R9, RZ ;  /* 0x0000000908037224 */ /* 0x000fc800078e02ff */
[----:B------:R-:W-:-:S04]  /*07b0*/  IMAD.HI.U32 R4, R5, R3, R4 ;  /* 0x0000000305047227 */ /* 0x000fc800078e0004 */
[----:B------:R-:W-:Y:S02]  /*07c0*/  IMAD.MOV.U32 R3, RZ, RZ, R13 ;  /* 0x000000ffff037224 */ /* 0x000fe400078e000d */
[----:B------:R-:W-:Y:S02]  /*07d0*/  IMAD.MOV.U32 R5, RZ, RZ, R0 ;  /* 0x000000ffff057224 */ /* 0x000fe400078e0000 */
[----:B------:R-:W1:Y:S01]  /*07e0*/  I2F.RP R8, R3 ;  /* 0x0000000300087306 */ /* 0x000e620000209400 */
[----:B------:R-:W-:Y:S02]  /*07f0*/  IMAD.MOV R0, RZ, RZ, -R7 ;  /* 0x000000ffff007224 */ /* 0x000fe400078e0a07 */
[----:B------:R-:W-:-:S04]  /*0800*/  IMAD.HI.U32 R4, R4, R5, RZ ;  /* 0x0000000504047227 */ /* 0x000fc800078e00ff */
[----:B------:R-:W-:Y:S02]  /*0810*/  IMAD R0, R4, R0, R5 ;  /* 0x0000000004007224 */ /* 0x000fe400078e0205 */
[----:B------:R-:W-:-:S03]  /*0820*/  VIADD R5, R6, 0xffffffe ;  /* 0x0ffffffe06057836 */ /* 0x000fc60000000000 */
[----:B------:R-:W-:Y:S01]  /*0830*/  ISETP.GT.U32.AND P1, PT, R9, R0, PT ;  /* 0x000000000900720c */ /* 0x000fe20003f24070 */
[----:B-1----:R-:W1:Y:S08]  /*0840*/  MUFU.RCP R8, R8 ;  /* 0x0000000800087308 */ /* 0x002e700000001000 */
[----:B------:R-:W2:Y:S04]  /*0850*/  F2I.FTZ.U32.TRUNC.NTZ R5, R5 ;  /* 0x0000000500057305 */ /* 0x000ea8000021f000 */
[----:B------:R-:W-:-:S02]  /*0860*/  @!P1 IMAD.IADD R0, R0, 0x1, -R9 ;  /* 0x0000000100009824 */ /* 0x000fc400078e0a09 */
[----:B------:R-:W-:Y:S01]  /*0870*/  @!P1 VIADD R4, R4, 0x1 ;  /* 0x0000000104049836 */ /* 0x000fe20000000000 */
[----:B------:R-:W-:Y:S02]  /*0880*/  ISETP.NE.AND P1, PT, R11, RZ, PT ;  /* 0x000000ff0b00720c */ /* 0x000fe40003f25270 */
[----:B------:R-:W-:Y:S02]  /*0890*/  ISETP.GE.U32.AND P0, PT, R0, R9, PT ;  /* 0x000000090000720c */ /* 0x000fe40003f06070 */
[----:B------:R-:W-:Y:S01]  /*08a0*/  LOP3.LUT R0, R12, R11, RZ, 0x3c, !PT ;  /* 0x0000000b0c007212 */ /* 0x000fe200078e3cff */
[----:B-1----:R-:W-:-:S03]  /*08b0*/  VIADD R7, R8, 0xffffffe ;  /* 0x0ffffffe08077836 */ /* 0x002fc60000000000 */
[----:B------:R-:W-:Y:S01]  /*08c0*/  ISETP.GE.AND P2, PT, R0, RZ, PT ;  /* 0x000000ff0000720c */ /* 0x000fe20003f46270 */
[----:B--2---:R-:W-:Y:S02]  /*08d0*/  IMAD.MOV R9, RZ, RZ, -R5 ;  /* 0x000000ffff097224 */ /* 0x004fe400078e0a05 */
[----:B------:R-:W1:Y:S02]  /*08e0*/  F2I.FTZ.U32.TRUNC.NTZ R7, R7 ;  /* 0x0000000700077305 */ /* 0x000e64000021f000 */
[----:B------:R-:W-:Y:S02]  /*08f0*/  IMAD R9, R9, R2, RZ ;  /* 0x0000000209097224 */ /* 0x000fe400078e02ff */
[----:B------:R-:W-:-:S04]  /*0900*/  @P0 VIADD R4, R4, 0x1 ;  /* 0x0000000104040836 */ /* 0x000fc80000000000 */
[----:B------:R-:W-:Y:S02]  /*0910*/  IMAD.MOV.U32 R20, RZ, RZ, R4 ;  /* 0x000000ffff147224 */ /* 0x000fe400078e0004 */
[----:B------:R-:W-:Y:S02]  /*0920*/  IMAD.MOV.U32 R4, RZ, RZ, RZ ;  /* 0x000000ffff047224 */ /* 0x000fe400078e00ff */
[----:B------:R-:W-:Y:S01]  /*0930*/  @!P2 IMAD.MOV R20, RZ, RZ, -R20 ;  /* 0x000000ffff14a224 */ /* 0x000fe200078e0a14 */
[----:B------:R-:W-:Y:S01]  /*0940*/  @!P1 LOP3.LUT R20, RZ, R11, RZ, 0x33, !PT ;  /* 0x0000000bff149212 */ /* 0x000fe200078e33ff */
[----:B-1----:R-:W-:Y:S02]  /*0950*/  IMAD.MOV R6, RZ, RZ, -R7 ;  /* 0x000000ffff067224 */ /* 0x002fe400078e0a07 */
[----:B------:R-:W-:-:S04]  /*0960*/  IMAD.HI.U32 R5, R5, R9, R4 ;  /* 0x0000000905057227 */ /* 0x000fc800078e0004 */
[----:B------:R-:W-:Y:S02]  /*0970*/  IMAD.MOV R0, RZ, RZ, -R20 ;  /* 0x000000ffff007224 */ /* 0x000fe400078e0a14 */
[----:B------:R-:W-:Y:S02]  /*0980*/  IMAD R9, R6, R3, RZ ;  /* 0x0000000306097224 */ /* 0x000fe400078e02ff */
[----:B------:R-:W-:Y:S02]  /*0990*/  IMAD.MOV.U32 R6, RZ, RZ, RZ ;  /* 0x000000ffff067224 */ /* 0x000fe400078e00ff */
[----:B------:R-:W-:Y:S02]  /*09a0*/  IMAD R0, R11, R0, R12 ;  /* 0x000000000b007224 */ /* 0x000fe400078e020c */
[----:B------:R-:W-:Y:S02]  /*09b0*/  IMAD.SHL.U32 R20, R20, 0x80, RZ ;  /* 0x0000008014147824 */ /* 0x000fe400078e00ff */
[----:B------:R-:W-:-:S03]  /*09c0*/  IMAD.HI.U32 R4, R7, R9, R6 ;  /* 0x0000000907047227 */ /* 0x000fc600078e0006 */
[--C-:B------:R-:W-:Y:S01]  /*09d0*/  LOP3.LUT R146, R20, 0x2, R193.reuse, 0xfe, !PT ;  /* 0x0000000214927812 */ /* 0x100fe200078efec1 */
[----:B------:R-:W-:Y:S01]  /*09e0*/  IMAD.IADD R7, R10, 0x1, R0 ;  /* 0x000000010a077824 */ /* 0x000fe200078e0200 */
[C---:B------:R-:W-:Y:S02]  /*09f0*/  LOP3.LUT R0, R20.reuse, R193, RZ, 0xfc, !PT ;  /* 0x000000c114007212 */ /* 0x040fe400078efcff */
[C---:B------:R-:W-:Y:S01]  /*0a00*/  LOP3.LUT R144, R20.reuse, 0x6, R193, 0xfe, !PT ;  /* 0x0000000614907812 */ /* 0x040fe200078efec1 */
[----:B------:R-:W-:Y:S01]  /*0a10*/  IMAD R147, R7, 0x40, R219 ;  /* 0x0000004007937824 */ /* 0x000fe200078e02db */
[----:B------:R-:W-:Y:S01]  /*0a20*/  LOP3.LUT R143, R20, 0x8, R193, 0xfe, !PT ;  /* 0x00000008148f7812 */ /* 0x000fe200078efec1 */
[----:B------:R-:W-:Y:S01]  /*0a30*/  STL [R1+0x80], R146 ;  /* 0x0000809201007387 */ /* 0x000fe20000100800 */
[----:B------:R-:W-:Y:S02]  /*0a40*/  IABS R12, R0 ;  /* 0x00000000000c7213 */ /* 0x000fe40000000000 */
[----:B------:R-:W-:-:S02]  /*0a50*/  IABS R13, R146 ;  /* 0x00000092000d7213 */ /* 0x000fc40000000000 */
[----:B------:R-:W-:Y:S01]  /*0a60*/  IABS R17, R144 ;  /* 0x0000009000117213 */ /* 0x000fe20000000000 */
[----:B------:R-:W-:Y:S01]  /*0a70*/  IMAD.HI.U32 R6, R4, R12, RZ ;  /* 0x0000000c04067227 */ /* 0x000fe200078e00ff */
[----:B------:R-:W-:Y:S02]  /*0a80*/  IABS R19, R143 ;  /* 0x0000008f00137213 */ /* 0x000fe40000000000 */
[--C-:B------:R-:W-:Y:S01]  /*0a90*/  LOP3.LUT R145, R20, 0x4, R193.reuse, 0xfe, !PT ;  /* 0x0000000414917812 */ /* 0x100fe200078efec1 */
[----:B------:R-:W-:Y:S01]  /*0aa0*/  IMAD.HI.U32 R8, R4, R13, RZ ;  /* 0x0000000d04087227 */ /* 0x000fe200078e00ff */
[--C-:B------:R-:W-:Y:S02]  /*0ab0*/  LOP3.LUT R142, R20, 0xa, R193.reuse, 0xfe, !PT ;  /* 0x0000000a148e7812 */ /* 0x100fe400078efec1 */
[----:B------:R-:W-:Y:S01]  /*0ac0*/  IABS R15, R145 ;  /* 0x00000091000f7213 */ /* 0x000fe20000000000 */
[----:B------:R-:W-:Y:S01]  /*0ad0*/  IMAD.HI.U32 R10, R4, R17, RZ ;  /* 0x00000011040a7227 */ /* 0x000fe200078e00ff */
[C-C-:B------:R-:W-:Y:S01]  /*0ae0*/  LOP3.LUT R141, R20.reuse, 0xc, R193.reuse, 0xfe, !PT ;  /* 0x0000000c148d7812 */ /* 0x140fe200078efec1 */
[----:B------:R-:W-:Y:S01]  /*0af0*/  STL [R1+0x7c], R145 ;  /* 0x00007c9101007387 */ /* 0x000fe20000100800 */
[--C-:B------:R-:W-:Y:S01]  /*0b00*/  LOP3.LUT R140, R20, 0xe, R193.reuse, 0xfe, !PT ;  /* 0x0000000e148c7812 */ /* 0x100fe200078efec1 */
[----:B------:R-:W-:Y:S01]  /*0b10*/  IMAD.HI.U32 R11, R4, R19, RZ ;  /* 0x00000013040b7227 */ /* 0x000fe200078e00ff */
[C-C-:B------:R-:W-:Y:S01]  /*0b20*/  LOP3.LUT R139, R20.reuse, 0x10, R193.reuse, 0xfe, !PT ;  /* 0x00000010148b7812 */ /* 0x140fe200078efec1 */
[----:B------:R-:W-:Y:S01]  /*0b30*/  STL [R1+0x8], R144 ;  /* 0x0000089001007387 */ /* 0x000fe20000100800 */
[C---:B------:R-:W-:Y:S01]  /*0b40*/  LOP3.LUT R138, R20.reuse, 0x12, R193, 0xfe, !PT ;  /* 0x00000012148a7812 */ /* 0x040fe200078efec1 */
[----:B------:R-:W-:Y:S01]  /*0b50*/  IMAD.MOV R6, RZ, RZ, -R6 ;  /* 0x000000ffff067224 */ /* 0x000fe200078e0a06 */
[----:B------:R-:W-:Y:S01]  /*0b60*/  IABS R21, R140 ;  /* 0x0000008c00157213 */ /* 0x000fe20000000000 */
[----:B------:R-:W-:Y:S01]  /*0b70*/  IMAD.MOV R14, RZ, RZ, -R8 ;  /* 0x000000ffff0e7224 */ /* 0x000fe200078e0a08 */
[----:B------:R-:W-:Y:S01]  /*0b80*/  IABS R25, R139 ;  /* 0x0000008b00197213 */ /* 0x000fe20000000000 */
[----:B------:R-:W-:Y:S01]  /*0b90*/  IMAD.MOV R18, RZ, RZ, -R10 ;  /* 0x000000ffff127224 */ /* 0x000fe200078e0a0a */
[----:B------:R-:W-:Y:S01]  /*0ba0*/  IABS R27, R138 ;  /* 0x0000008a001b7213 */ /* 0x000fe20000000000 */
[----:B------:R-:W-:Y:S01]  /*0bb0*/  IMAD.MOV R24, RZ, RZ, -R11 ;  /* 0x000000ffff187224 */ /* 0x000fe200078e0a0b */
[C-C-:B------:R-:W-:Y:S01]  /*0bc0*/  LOP3.LUT R137, R20.reuse, 0x14, R193.reuse, 0xfe, !PT ;  /* 0x0000001414897812 */ /* 0x140fe200078efec1 */
[C---:B------:R-:W-:Y:S01]  /*0bd0*/  IMAD R8, R3.reuse, R6, R12 ;  /* 0x0000000603087224 */ /* 0x040fe200078e020c */
[--C-:B------:R-:W-:Y:S01]  /*0be0*/  LOP3.LUT R131, R20, 0x1a, R193.reuse, 0xfe, !PT ;  /* 0x0000001a14837812 */ /* 0x100fe200078efec1 */
[----:B------:R-:W-:Y:S01]  /*0bf0*/  IMAD.HI.U32 R9, R4, R15, RZ ;  /* 0x0000000f04097227 */ /* 0x000fe200078e00ff */
[C---:B------:R-:W-:Y:S01]  /*0c00*/  LOP3.LUT R127, R20.reuse, 0x1e, R193, 0xfe, !PT ;  /* 0x0000001e147f7812 */ /* 0x040fe200078efec1 */
[----:B------:R-:W-:Y:S01]  /*0c10*/  STL [R1+0x4], R143 ;  /* 0x0000048f01007387 */ /* 0x000fe20000100800 */
[----:B------:R-:W-:Y:S01]  /*0c20*/  IABS R36, R131 ;  /* 0x0000008300247213 */ /* 0x000fe20000000000 */
[C---:B------:R-:W-:Y:S01]  /*0c30*/  IMAD R6, R3.reuse, R14, R13 ;  /* 0x0000000e03067224 */ /* 0x040fe200078e020d */
[----:B------:R-:W-:Y:S01]  /*0c40*/  LOP3.LUT R123, R20, 0x24, R193, 0xfe, !PT ;  /* 0x00000024147b7812 */ /* 0x000fe200078efec1 */
[C---:B------:R-:W-:Y:S01]  /*0c50*/  IMAD R12, R3.reuse, R18, R17 ;  /* 0x00000012030c7224 */ /* 0x040fe200078e0211 */
[----:B------:R-:W-:Y:S01]  /*0c60*/  IABS R17, R142 ;  /* 0x0000008e00117213 */ /* 0x000fe20000000000 */
[C---:B------:R-:W-:Y:S01]  /*0c70*/  IMAD R14, R3.reuse, R24, R19 ;  /* 0x00000018030e7224 */ /* 0x040fe200078e0213 */
[----:B------:R-:W-:Y:S01]  /*0c80*/  IABS R19, R141 ;  /* 0x0000008d00137213 */ /* 0x000fe20000000000 */
[----:B------:R-:W-:Y:S01]  /*0c90*/  IMAD.MOV R16, RZ, RZ, -R9 ;  /* 0x000000ffff107224 */ /* 0x000fe200078e0a09 */
[----:B------:R-:W-:Y:S01]  /*0ca0*/  IABS R40, R127 ;  /* 0x0000007f00287213 */ /* 0x000fe20000000000 */
[----:B------:R-:W-:Y:S01]  /*0cb0*/  IMAD.HI.U32 R9, R4, R17, RZ ;  /* 0x0000001104097227 */ /* 0x000fe200078e00ff */
[--C-:B------:R-:W-:Y:S01]  /*0cc0*/  LOP3.LUT R133, R20, 0x18, R193.reuse, 0xfe, !PT ;  /* 0x0000001814857812 */ /* 0x100fe200078efec1 */
[----:B------:R-:W-:Y:S01]  /*0cd0*/  STL [R1+0x78], R142 ;  /* 0x0000788e01007387 */ /* 0x000fe20000100800 */
[----:B------:R-:W-:Y:S01]  /*0ce0*/  IABS R46, R123 ;  /* 0x0000007b002e7213 */ /* 0x000fe20000000000 */
[----:B------:R-:W-:Y:S01]  /*0cf0*/  IMAD.HI.U32 R11, R4, R19, RZ ;  /* 0x00000013040b7227 */ /* 0x000fe200078e00ff */
[----:B------:R-:W-:Y:S01]  /*0d00*/  IABS R34, R133 ;  /* 0x0000008500227213 */ /* 0x000fe20000000000 */
[----:B------:R-:W-:Y:S01]  /*0d10*/  STL [R1+0x74], R141 ;  /* 0x0000748d01007387 */ /* 0x000fe20000100800 */
[C---:B------:R-:W-:Y:S01]  /*0d20*/  LOP3.LUT R49, R20.reuse, 0x28, R193, 0xfe, !PT ;  /* 0x0000002814317812 */ /* 0x040fe200078efec1 */
[C---:B------:R-:W-:Y:S01]  /*0d30*/  IMAD R10, R3.reuse, R16, R15 ;  /* 0x00000010030a7224 */ /* 0x040fe200078e020f */
[--C-:B------:R-:W-:Y:S01]  /*0d40*/  LOP3.LUT R51, R20, 0x2e, R193.reuse, 0xfe, !PT ;  /* 0x0000002e14337812 */ /* 0x100fe200078efec1 */
[----:B------:R-:W-:Y:S01]  /*0d50*/  IMAD.HI.U32 R13, R4, R21, RZ ;  /* 0x00000015040d7227 */ /* 0x000fe200078e00ff */
[----:B------:R-:W-:Y:S01]  /*0d60*/  IABS R50, R49 ;  /* 0x0000003100327213 */ /* 0x000fe20000000000 */
[----:B------:R-:W-:Y:S01]  /*0d70*/  STL [R1+0x70], R140 ;  /* 0x0000708c01007387 */ /* 0x000fe20000100800 */
[--C-:B------:R-:W-:Y:S01]  /*0d80*/  LOP3.LUT R125, R20, 0x22, R193.reuse, 0xfe, !PT ;  /* 0x00000022147d7812 */ /* 0x100fe200078efec1 */
[C---:B------:R-:W-:Y:S01]  /*0d90*/  IMAD.HI.U32 R15, R4.reuse, R25, RZ ;  /* 0x00000019040f7227 */ /* 0x040fe200078e00ff */
[----:B------:R-:W-:Y:S01]  /*0da0*/  IABS R56, R51 ;  /* 0x0000003300387213 */ /* 0x000fe20000000000 */
[----:B------:R-:W-:Y:S01]  /*0db0*/  STL [R1+0x6c], R139 ;  /* 0x00006c8b01007387 */ /* 0x000fe20000100800 */
[----:B------:R-:W-:Y:S01]  /*0dc0*/  IABS R44, R125 ;  /* 0x0000007d002c7213 */ /* 0x000fe20000000000 */
[----:B------:R-:W-:Y:S01]  /*0dd0*/  IMAD.HI.U32 R16, R4, R27, RZ ;  /* 0x0000001b04107227 */ /* 0x000fe200078e00ff */
[C-C-:B------:R-:W-:Y:S01]  /*0de0*/  LOP3.LUT R117, R20.reuse, 0x32, R193.reuse, 0xfe, !PT ;  /* 0x0000003214757812 */ /* 0x140fe200078efec1 */
[----:B------:R-:W-:Y:S01]  /*0df0*/  STL [R1+0x68], R138 ;  /* 0x0000688a01007387 */ /* 0x000fe20000100800 */
[----:B------:R-:W-:Y:S01]  /*0e00*/  LOP3.LUT R119, R20, 0x2c, R193, 0xfe, !PT ;  /* 0x0000002c14777812 */ /* 0x000fe200078efec1 */
[----:B------:R-:W-:Y:S01]  /*0e10*/  IMAD.MOV R18, RZ, RZ, -R9 ;  /* 0x000000ffff127224 */ /* 0x000fe200078e0a09 */
[----:B------:R-:W-:Y:S01]  /*0e20*/  IABS R60, R117 ;  /* 0x00000075003c7213 */ /* 0x000fe20000000000 */
[----:B------:R-:W-:Y:S01]  /*0e30*/  IMAD.MOV R24, RZ, RZ, -R11 ;  /* 0x000000ffff187224 */ /* 0x000fe200078e0a0b */
[----:B------:R-:W-:Y:S01]  /*0e40*/  IABS R54, R119 ;  /* 0x0000007700367213 */ /* 0x000fe20000000000 */
[----:B------:R-:W-:Y:S01]  /*0e50*/  IMAD.MOV R26, RZ, RZ, -R13 ;  /* 0x000000ffff1a7224 */ /* 0x000fe200078e0a0d */
[----:B------:R-:W-:Y:S01]  /*0e60*/  LOP3.LUT R107, R0, 0x42, RZ, 0xfc, !PT ;  /* 0x00000042006b7812 */ /* 0x000fe200078efcff */
[----:B------:R-:W-:Y:S01]  /*0e70*/  IMAD.MOV R28, RZ, RZ, -R15 ;  /* 0x000000ffff1c7224 */ /* 0x000fe200078e0a0f */
[----:B------:R-:W-:Y:S01]  /*0e80*/  LOP3.LUT R55, R20, 0x36, R193, 0xfe, !PT ;  /* 0x0000003614377812 */ /* 0x000fe200078efec1 */
[----:B------:R-:W-:Y:S01]  /*0e90*/  IMAD.MOV R30, RZ, RZ, -R16 ;  /* 0x000000ffff1e7224 */ /* 0x000fe200078e0a10 */
[----:B------:R-:W-:Y:S01]  /*0ea0*/  IABS R76, R107 ;  /* 0x0000006b004c7213 */ /* 0x000fe20000000000 */
[C---:B------:R-:W-:Y:S01]  /*0eb0*/  IMAD R16, R3.reuse, R18, R17 ;  /* 0x0000001203107224 */ /* 0x040fe200078e0211 */
[----:B------:R-:W-:Y:S01]  /*0ec0*/  IABS R64, R55 ;  /* 0x0000003700407213 */ /* 0x000fe20000000000 */
[C---:B------:R-:W-:Y:S01]  /*0ed0*/  IMAD R18, R3.reuse, R24, R19 ;  /* 0x0000001803127224 */ /* 0x040fe200078e0213 */
[C---:B------:R-:W-:Y:S01]  /*0ee0*/  LOP3.LUT R95, R0.reuse, 0x4c, RZ, 0xfc, !PT ;  /* 0x0000004c005f7812 */ /* 0x040fe200078efcff */
[C---:B------:R-:W-:Y:S01]  /*0ef0*/  IMAD R24, R3.reuse, R26, R21 ;  /* 0x0000001a03187224 */ /* 0x040fe200078e0215 */
[----:B------:R-:W-:Y:S01]  /*0f00*/  LOP3.LUT R109, R0, 0x40, RZ, 0xfc, !PT ;  /* 0x00000040006d7812 */ /* 0x000fe200078efcff */
[C---:B------:R-:W-:Y:S01]  /*0f10*/  IMAD R26, R3.reuse, R28, R25 ;  /* 0x0000001c031a7224 */ /* 0x040fe200078e0219 */
[----:B------:R-:W-:Y:S01]  /*0f20*/  IABS R86, R95 ;  /* 0x0000005f00567213 */ /* 0x000fe20000000000 */
[----:B------:R-:W-:Y:S01]  /*0f30*/  IMAD R28, R3, R30, R27 ;  /* 0x0000001e031c7224 */ /* 0x000fe200078e021b */
[----:B------:R-:W-:Y:S01]  /*0f40*/  IABS R30, R137 ;  /* 0x00000089001e7213 */ /* 0x000fe20000000000 */
[----:B------:R-:W-:Y:S01]  /*0f50*/  IMAD.HI.U32 R15, R4, R36, RZ ;  /* 0x00000024040f7227 */ /* 0x000fe200078e00ff */
[----:B------:R-:W-:Y:S01]  /*0f60*/  IABS R74, R109 ;  /* 0x0000006d004a7213 */ /* 0x000fe20000000000 */
[----:B------:R-:W-:Y:S01]  /*0f70*/  STL [R1+0x64], R137 ;  /* 0x0000648901007387 */ /* 0x000fe20000100800 */
[----:B------:R-:W-:Y:S01]  /*0f80*/  LOP3.LUT R85, R0, 0x56, RZ, 0xfc, !PT ;  /* 0x0000005600557812 */ /* 0x000fe200078efcff */
[----:B------:R-:W-:Y:S01]  /*0f90*/  IMAD.HI.U32 R9, R4, R30, RZ ;  /* 0x0000001e04097227 */ /* 0x000fe200078e00ff */
[----:B------:R-:W-:-:S02]  /*0fa0*/  LOP3.LUT R97, R0, 0x4a, RZ, 0xfc, !PT ;  /* 0x0000004a00617812 */ /* 0x000fc400078efcff */
[----:B------:R-:W-:Y:S01]  /*0fb0*/  IABS R96, R85 ;  /* 0x0000005500607213 */ /* 0x000fe20000000000 */
[----:B------:R-:W-:Y:S01]  /*0fc0*/  IMAD.MOV R9, RZ, RZ, -R9 ;  /* 0x000000ffff097224 */ /* 0x000fe200078e0a09 */
[----:B------:R-:W-:Y:S01]  /*0fd0*/  IABS R84, R97 ;  /* 0x0000006100547213 */ /* 0x000fe20000000000 */
[----:B------:R-:W-:Y:S01]  /*0fe0*/  IMAD.MOV R15, RZ, RZ, -R15 ;  /* 0x000000ffff0f7224 */ /* 0x000fe200078e0a0f */
[C---:B------:R-:W-:Y:S01]  /*0ff0*/  LOP3.LUT R75, R0.reuse, 0x60, RZ, 0xfc, !PT ;  /* 0x00000060004b7812 */ /* 0x040fe200078efcff */
[C---:B------:R-:W-:Y:S01]  /*1000*/  IMAD R30, R3.reuse, R9, R30 ;  /* 0x00000009031e7224 */ /* 0x040fe200078e021e */
[----:B------:R-:W-:Y:S01]  /*1010*/  LOP3.LUT R87, R0, 0x54, RZ, 0xfc, !PT ;  /* 0x0000005400577812 */ /* 0x000fe200078efcff */
[----:B------:R-:W-:Y:S01]  /*1020*/  IMAD.HI.U32 R9, R4, R40, RZ ;  /* 0x0000002804097227 */ /* 0x000fe200078e00ff */
[----:B------:R-:W-:Y:S02]  /*1030*/  IABS R106, R75 ;  /* 0x0000004b006a7213 */ /* 0x000fe40000000000 */
[----:B------:R-:W-:Y:S01]  /*1040*/  IABS R94, R87 ;  /* 0x00000057005e7213 */ /* 0x000fe20000000000 */
[----:B------:R-:W-:Y:S01]  /*1050*/  IMAD R36, R3, R15, R36 ;  /* 0x0000000f03247224 */ /* 0x000fe200078e0224 */
[----:B------:R-:W-:Y:S01]  /*1060*/  LOP3.LUT R65, R0, 0x6a, RZ, 0xfc, !PT ;  /* 0x0000006a00417812 */ /* 0x000fe200078efcff */
[----:B------:R-:W-:Y:S01]  /*1070*/  IMAD.HI.U32 R15, R4, R46, RZ ;  /* 0x0000002e040f7227 */ /* 0x000fe200078e00ff */
[----:B------:R-:W-:-:S02]  /*1080*/  LOP3.LUT R77, R0, 0x5e, RZ, 0xfc, !PT ;  /* 0x0000005e004d7812 */ /* 0x000fc400078efcff */
[----:B------:R-:W-:Y:S01]  /*1090*/  IABS R116, R65 ;  /* 0x0000004100747213 */ /* 0x000fe20000000000 */
[----:B------:R-:W-:Y:S01]  /*10a0*/  IMAD.MOV R9, RZ, RZ, -R9 ;  /* 0x000000ffff097224 */ /* 0x000fe200078e0a09 */
[----:B------:R-:W-:Y:S01]  /*10b0*/  IABS R104, R77 ;  /* 0x0000004d00687213 */ /* 0x000fe20000000000 */
[----:B------:R-:W-:Y:S01]  /*10c0*/  IMAD.HI.U32 R13, R4, R34, RZ ;  /* 0x00000022040d7227 */ /* 0x000fe200078e00ff */
[C---:B------:R-:W-:Y:S02]  /*10d0*/  LOP3.LUT R67, R0.reuse, 0x68, RZ, 0xfc, !PT ;  /* 0x0000006800437812 */ /* 0x040fe400078efcff */
[C---:B------:R-:W-:Y:S01]  /*10e0*/  LOP3.LUT R39, R0.reuse, 0x74, RZ, 0xfc, !PT ;  /* 0x0000007400277812 */ /* 0x040fe200078efcff */
[----:B------:R-:W-:Y:S01]  /*10f0*/  IMAD.MOV R15, RZ, RZ, -R15 ;  /* 0x000000ffff0f7224 */ /* 0x000fe200078e0a0f */
[----:B------:R-:W-:Y:S01]  /*1100*/  IABS R114, R67 ;  /* 0x0000004300727213 */ /* 0x000fe20000000000 */
[C---:B------:R-:W-:Y:S01]  /*1110*/  IMAD R40, R3.reuse, R9, R40 ;  /* 0x0000000903287224 */ /* 0x040fe200078e0228 */
[----:B------:R-:W-:Y:S01]  /*1120*/  IABS R126, R39 ;  /* 0x00000027007e7213 */ /* 0x000fe20000000000 */
[----:B------:R-:W-:Y:S01]  /*1130*/  IMAD.MOV R13, RZ, RZ, -R13 ;  /* 0x000000ffff0d7224 */ /* 0x000fe200078e0a0d */
[----:B------:R-:W-:Y:S01]  /*1140*/  LOP3.LUT R31, R0, 0x7e, RZ, 0xfc, !PT ;  /* 0x0000007e001f7812 */ /* 0x000fe200078efcff */
[----:B------:R-:W-:Y:S01]  /*1150*/  IMAD.HI.U32 R9, R4, R50, RZ ;  /* 0x0000003204097227 */ /* 0x000fe200078e00ff */
[----:B------:R-:W-:-:S02]  /*1160*/  ISETP.GT.U32.AND P1, PT, R3, R8, PT ;  /* 0x000000080300720c */ /* 0x000fc40003f24070 */
[----:B------:R-:W-:Y:S01]  /*1170*/  IABS R136, R31 ;  /* 0x0000001f00887213 */ /* 0x000fe20000000000 */
[C---:B------:R-:W-:Y:S01]  /*1180*/  IMAD R46, R3.reuse, R15, R46 ;  /* 0x0000000f032e7224 */ /* 0x040fe200078e022e */
[C---:B------:R-:W-:Y:S01]  /*1190*/  ISETP.GT.U32.AND P2, PT, R3.reuse, R6, PT ;  /* 0x000000060300720c */ /* 0x040fe20003f44070 */
[C---:B------:R-:W-:Y:S01]  /*11a0*/  IMAD R34, R3.reuse, R13, R34 ;  /* 0x0000000d03227224 */ /* 0x040fe200078e0222 */
[--C-:B------:R-:W-:Y:S01]  /*11b0*/  LOP3.LUT R135, R20, 0x16, R193.reuse, 0xfe, !PT ;  /* 0x0000001614877812 */ /* 0x100fe200078efec1 */
[----:B------:R-:W-:Y:S01]  /*11c0*/  IMAD.HI.U32 R15, R4, R56, RZ ;  /* 0x00000038040f7227 */ /* 0x000fe200078e00ff */
[C---:B------:R-:W-:Y:S02]  /*11d0*/  ISETP.GT.U32.AND P4, PT, R3.reuse, R16, PT ;  /* 0x000000100300720c */ /* 0x040fe40003f84070 */
[----:B------:R-:W-:Y:S01]  /*11e0*/  LOP3.LUT R129, R20, 0x1c, R193, 0xfe, !PT ;  /* 0x0000001c14817812 */ /* 0x000fe200078efec1 */
[----:B------:R-:W-:Y:S01]  /*11f0*/  IMAD.MOV R9, RZ, RZ, -R9 ;  /* 0x000000ffff097224 */ /* 0x000fe200078e0a09 */
[----:B------:R-:W-:Y:S01]  /*1200*/  IABS R32, R135 ;  /* 0x0000008700207213 */ /* 0x000fe20000000000 */
[----:B------:R-:W-:Y:S01]  /*1210*/  IMAD.HI.U32 R13, R4, R44, RZ ;  /* 0x0000002c040d7227 */ /* 0x000fe200078e00ff */
[----:B------:R-:W-:Y:S01]  /*1220*/  IABS R38, R129 ;  /* 0x0000008100267213 */ /* 0x000fe20000000000 */
[----:B------:R-:W-:Y:S01]  /*1230*/  STL [R1+0x60], R135 ;  /* 0x0000608701007387 */ /* 0x000fe20000100800 */
[C---:B------:R-:W-:Y:S01]  /*1240*/  ISETP.GT.U32.AND P5, PT, R3.reuse, R14, PT ;  /* 0x0000000e0300720c */ /* 0x040fe20003fa4070 */
[----:B------:R-:W-:Y:S01]  /*1250*/  IMAD.MOV R15, RZ, RZ, -R15 ;  /* 0x000000ffff0f7224 */ /* 0x000fe200078e0a0f */
[C-C-:B------:R-:W-:Y:S01]  /*1260*/  LOP3.LUT R45, R20.reuse, 0x20, R193.reuse, 0xfe, !PT ;  /* 0x00000020142d7812 */ /* 0x140fe200078efec1 */
[C---:B------:R-:W-:Y:S01]  /*1270*/  IMAD R50, R3.reuse, R9, R50 ;  /* 0x0000000903327224 */ /* 0x040fe200078e0232 */
[----:B------:R-:W-:Y:S01]  /*1280*/  LOP3.LUT R47, R20, 0x26, R193, 0xfe, !PT ;  /* 0x00000026142f7812 */ /* 0x000fe200078efec1 */
[----:B------:R-:W-:Y:S01]  /*1290*/  IMAD.MOV R13, RZ, RZ, -R13 ;  /* 0x000000ffff0d7224 */ /* 0x000fe200078e0a0d */
[----:B------:R-:W-:Y:S01]  /*12a0*/  IABS R42, R45 ;  /* 0x0000002d002a7213 */ /* 0x000fe20000000000 */
[----:B------:R-:W-:Y:S01]  /*12b0*/  IMAD.HI.U32 R9, R4, R60, RZ ;  /* 0x0000003c04097227 */ /* 0x000fe200078e00ff */
[----:B------:R-:W-:Y:S01]  /*12c0*/  IABS R48, R47 ;  /* 0x0000002f00307213 */ /* 0x000fe20000000000 */
[----:B------:R-:W-:Y:S01]  /*12d0*/  STL [R1+0x5c], R133 ;  /* 0x00005c8501007387 */ /* 0x000fe20000100800 */
[C-C-:B------:R-:W-:Y:S01]  /*12e0*/  LOP3.LUT R121, R20.reuse, 0x2a, R193.reuse, 0xfe, !PT ;  /* 0x0000002a14797812 */ /* 0x140fe200078efec1 */
[C---:B------:R-:W-:Y:S01]  /*12f0*/  IMAD R56, R3.reuse, R15, R56 ;  /* 0x0000000f03387224 */ /* 0x040fe200078e0238 */
[----:B------:R-:W-:Y:S01]  /*1300*/  LOP3.LUT R53, R20, 0x30, R193, 0xfe, !PT ;  /* 0x0000003014357812 */ /* 0x000fe200078efec1 */
[C---:B------:R-:W-:Y:S01]  /*1310*/  IMAD R44, R3.reuse, R13, R44 ;  /* 0x0000000d032c7224 */ /* 0x040fe200078e022c */
[----:B------:R-:W-:Y:S01]  /*1320*/  IABS R52, R121 ;  /* 0x0000007900347213 */ /* 0x000fe20000000000 */
[----:B------:R-:W-:Y:S01]  /*1330*/  IMAD.MOV R15, RZ, RZ, -R9 ;  /* 0x000000ffff0f7224 */ /* 0x000fe200078e0a09 */
[----:B------:R-:W-:Y:S01]  /*1340*/  IABS R58, R53 ;  /* 0x00000035003a7213 */ /* 0x000fe20000000000 */
[----:B------:R-:W-:Y:S01]  /*1350*/  IMAD.HI.U32 R13, R4, R54, RZ ;  /* 0x00000036040d7227 */ /* 0x000fe200078e00ff */
[C-C-:B------:R-:W-:Y:S01]  /*1360*/  LOP3.LUT R115, R20.reuse, 0x34, R193.reuse, 0xfe, !PT ;  /* 0x0000003414737812 */ /* 0x140fe200078efec1 */
[----:B------:R-:W-:Y:S01]  /*1370*/  STL [R1+0x58], R131 ;  /* 0x0000588301007387 */ /* 0x000fe20000100800 */
        /* <DEDUP_REMOVED lines=14> */
[----:B------:R-:W-:Y:S01]  /*1460*/  LOP3.LUT R59, R20, 0x3e, R193, 0xfe, !PT ;  /* 0x0000003e143b7812 */ /* 0x000fe200078efec1 */
[----:B------:R-:W-:Y:S01]  /*1470*/  STL [R1+0x50], R127 ;  /* 0x0000507f01007387 */ /* 0x000fe20000100800 */
[C---:B------:R-:W-:Y:S01]  /*1480*/  LOP3.LUT R105, R0.reuse, 0x44, RZ, 0xfc, !PT ;  /* 0x0000004400697812 */ /* 0x040fe200078efcff */
[C---:B------:R-:W-:Y:S01]  /*1490*/  IMAD R76, R3.reuse, R15, R76 ;  /* 0x0000000f034c7224 */ /* 0x040fe200078e024c */
[----:B------:R-:W-:Y:S01]  /*14a0*/  LOP3.LUT R103, R0, 0x46, RZ, 0xfc, !PT ;  /* 0x0000004600677812 */ /* 0x000fe200078efcff */
[----:B------:R-:W-:Y:S01]  /*14b0*/  IMAD.MOV R13, RZ, RZ, -R13 ;  /* 0x000000ffff0d7224 */ /* 0x000fe200078e0a0d */
[----:B------:R-:W-:Y:S01]  /*14c0*/  IABS R72, R59 ;  /* 0x0000003b00487213 */ /* 0x000fe20000000000 */
[----:B------:R-:W-:Y:S01]  /*14d0*/  IMAD.HI.U32 R15, R4, R86, RZ ;  /* 0x00000056040f7227 */ /* 0x000fe200078e00ff */
[----:B------:R-:W-:Y:S01]  /*14e0*/  IABS R78, R105 ;  /* 0x00000069004e7213 */ /* 0x000fe20000000000 */
[----:B------:R-:W-:Y:S01]  /*14f0*/  STL [R1+0x4c], R45 ;  /* 0x00004c2d01007387 */ /* 0x000fe20000100800 */
[----:B------:R-:W-:Y:S01]  /*1500*/  IABS R80, R103 ;  /* 0x0000006700507213 */ /* 0x000fe20000000000 */
[C---:B------:R-:W-:Y:S01]  /*1510*/  IMAD R64, R3.reuse, R13, R64 ;  /* 0x0000000d03407224 */ /* 0x040fe200078e0240 */
[C---:B------:R-:W-:Y:S01]  /*1520*/  LOP3.LUT R99, R0.reuse, 0x48, RZ, 0xfc, !PT ;  /* 0x0000004800637812 */ /* 0x040fe200078efcff */
[----:B------:R-:W-:Y:S01]  /*1530*/  IMAD.MOV R15, RZ, RZ, -R15 ;  /* 0x000000ffff0f7224 */ /* 0x000fe200078e0a0f */
[----:B------:R-:W-:Y:S01]  /*1540*/  LOP3.LUT R93, R0, 0x4e, RZ, 0xfc, !PT ;  /* 0x0000004e005d7812 */ /* 0x000fe200078efcff */
        /* <DEDUP_REMOVED lines=11> */
[----:B------:R-:W-:Y:S01]  /*1600*/  LOP3.LUT R91, R0, 0x50, RZ, 0xfc, !PT ;  /* 0x00000050005b7812 */ /* 0x000fe200078efcff */
[C---:B------:R-:W-:Y:S01]  /*1610*/  IMAD R74, R3.reuse, R13, R74 ;  /* 0x0000000d034a7224 */ /* 0x040fe200078e024a */
[----:B------:R-:W-:Y:S01]  /*1620*/  IABS R98, R83 ;  /* 0x0000005300627213 */ /* 0x000fe20000000000 */
[----:B------:R-:W-:Y:S01]  /*1630*/  IMAD.MOV R15, RZ, RZ, -R15 ;  /* 0x000000ffff0f7224 */ /* 0x000fe200078e0a0f */
[----:B------:R-:W-:Y:S01]  /*1640*/  IABS R90, R91 ;  /* 0x0000005b005a7213 */ /* 0x000fe20000000000 */
[----:B------:R-:W-:Y:S01]  /*1650*/  IMAD.HI.U32 R13, R4, R84, RZ ;  /* 0x00000054040d7227 */ /* 0x000fe200078e00ff */
[C---:B------:R-:W-:Y:S01]  /*1660*/  LOP3.LUT R79, R0.reuse, 0x5c, RZ, 0xfc, !PT ;  /* 0x0000005c004f7812 */ /* 0x040fe200078efcff */
[----:B------:R-:W-:Y:S01]  /*1670*/  STL [R1+0x40], R47 ;  /* 0x0000402f01007387 */ /* 0x000fe20000100800 */
[C---:B------:R-:W-:Y:S01]  /*1680*/  LOP3.LUT R81, R0.reuse, 0x5a, RZ, 0xfc, !PT ;  /* 0x0000005a00517812 */ /* 0x040fe200078efcff */
[C---:B------:R-:W-:Y:S01]  /*1690*/  IMAD R96, R3.reuse, R15, R96 ;  /* 0x0000000f03607224 */ /* 0x040fe200078e0260 */
[----:B------:R-:W-:Y:S01]  /*16a0*/  IABS R102, R79 ;  /* 0x0000004f00667213 */ /* 0x000fe20000000000 */
        /* <DEDUP_REMOVED lines=21> */
[C---:B------:R-:W-:Y:S01]  /*1800*/  LOP3.LUT R41, R0.reuse, 0x72, RZ, 0xfc, !PT ;  /* 0x0000007200297812 */ /* 0x040fe200078efcff */
[C---:B------:R-:W-:Y:S01]  /*1810*/  IMAD R94, R3.reuse, R13, R94 ;  /* 0x0000000d035e7224 */ /* 0x040fe200078e025e */
[----:B------:R-:W-:Y:S01]  /*1820*/  IABS R122, R43 ;  /* 0x0000002b007a7213 */ /* 0x000fe20000000000 */
[----:B------:R-:W-:Y:S01]  /*1830*/  IMAD.MOV R15, RZ, RZ, -R15 ;  /* 0x000000ffff0f7224 */ /* 0x000fe200078e0a0f */
[----:B------:R-:W-:Y:S01]  /*1840*/  LOP3.LUT R37, R0, 0x76, RZ, 0xfc, !PT ;  /* 0x0000007600257812 */ /* 0x000fe200078efcff */
[----:B------:R-:W-:Y:S01]  /*1850*/  IMAD.HI.U32 R13, R4, R104, RZ ;  /* 0x00000068040d7227 */ /* 0x000fe200078e00ff */
[----:B------:R-:W-:Y:S01]  /*1860*/  LOP3.LUT R63, R0, 0x6c, RZ, 0xfc, !PT ;  /* 0x0000006c003f7812 */ /* 0x000fe200078efcff */
[----:B------:R-:W-:Y:S01]  /*1870*/  STL [R1+0x30], R51 ;  /* 0x0000303301007387 */ /* 0x000fe20000100800 */
[----:B------:R-:W-:Y:S01]  /*1880*/  IABS R124, R41 ;  /* 0x00000029007c7213 */ /* 0x000fe20000000000 */
[C---:B------:R-:W-:Y:S01]  /*1890*/  IMAD R116, R3.reuse, R15, R116 ;  /* 0x0000000f03747224 */ /* 0x040fe200078e0274 */
[----:B------:R-:W-:Y:S01]  /*18a0*/  IABS R15, R147 ;  /* 0x00000093000f7213 */ /* 0x000fe20000000000 */
[----:B------:R-:W-:Y:S01]  /*18b0*/  IMAD.MOV R13, RZ, RZ, -R13 ;  /* 0x000000ffff0d7224 */ /* 0x000fe200078e0a0d */
[----:B------:R-:W-:Y:S01]  /*18c0*/  IABS R128, R37 ;  /* 0x0000002500807213 */ /* 0x000fe20000000000 */
[----:B------:R-:W-:Y:S01]  /*18d0*/  @!P1 IMAD.IADD R8, R8, 0x1, -R3 ;  /* 0x0000000108089824 */ /* 0x000fe200078e0a03 */
[----:B------:R-:W-:Y:S01]  /*18e0*/  IABS R118, R63 ;  /* 0x0000003f00767213 */ /* 0x000fe20000000000 */
[C---:B------:R-:W-:Y:S01]  /*18f0*/  IMAD R104, R3.reuse, R13, R104 ;  /* 0x0000000d03687224 */ /* 0x040fe200078e0268 */
[----:B------:R-:W-:Y:S01]  /*1900*/  LOP3.LUT R35, R0, 0x78, RZ, 0xfc, !PT ;  /* 0x0000007800237812 */ /* 0x000fe200078efcff */
[----:B------:R-:W-:Y:S01]  /*1910*/  IMAD.HI.U32 R13, R4, R114, RZ ;  /* 0x00000072040d7227 */ /* 0x000fe200078e00ff */
[----:B------:R-:W-:Y:S01]  /*1920*/  ISETP.GT.U32.AND P3, PT, R3, R8, PT ;  /* 0x000000080300720c */ /* 0x000fe20003f64070 */
[----:B------:R-:W-:Y:S01]  /*1930*/  STL [R1+0x2c], R53 ;  /* 0x00002c3501007387 */ /* 0x000fe20000100800 */
[C---:B------:R-:W-:Y:S01]  /*1940*/  LOP3.LUT R33, R0.reuse, 0x7a, RZ, 0xfc, !PT ;  /* 0x0000007a00217812 */ /* 0x040fe200078efcff */
[----:B------:R-:W-:Y:S01]  /*1950*/  IMAD.HI.U32 R5, R5, R15, RZ ;  /* 0x0000000f05057227 */ /* 0x000fe200078e00ff */
[----:B------:R-:W-:Y:S01]  /*1960*/  LOP3.LUT R29, R0, 0x7c, RZ, 0xfc, !PT ;  /* 0x0000007c001d7812 */ /* 0x000fe200078efcff */
[----:B------:R-:W-:Y:S01]  /*1970*/  STL [R1+0x28], R117 ;  /* 0x0000287501007387 */ /* 0x000fe20000100800 */
[----:B------:R-:W-:Y:S01]  /*1980*/  IABS R130, R35 ;  /* 0x0000002300827213 */ /* 0x000fe20000000000 */
[----:B------:R-:W-:Y:S01]  /*1990*/  IMAD.MOV R13, RZ, RZ, -R13 ;  /* 0x000000ffff0d7224 */ /* 0x000fe200078e0a0d */
[----:B------:R-:W-:Y:S01]  /*19a0*/  IABS R132, R33 ;  /* 0x0000002100847213 */ /* 0x000fe20000000000 */
[----:B------:R-:W-:Y:S01]  /*19b0*/  IMAD.MOV R5, RZ, RZ, -R5 ;  /* 0x000000ffff057224 */ /* 0x000fe200078e0a05 */
[----:B------:R-:W-:Y:S01]  /*19c0*/  IABS R134, R29 ;  /* 0x0000001d00867213 */ /* 0x000fe20000000000 */
[----:B------:R-:W-:Y:S01]  /*19d0*/  IMAD R114, R3, R13, R114 ;  /* 0x0000000d03727224 */ /* 0x000fe200078e0272 */
[----:B------:R-:W-:Y:S01]  /*19e0*/  STL [R1+0x24], R115 ;  /* 0x0000247301007387 */ /* 0x000fe20000100800 */
[----:B------:R-:W-:Y:S01]  /*19f0*/  IMAD R5, R2, R5, R15 ;  /* 0x0000000502057224 */ /* 0x000fe200078e020f */
[----:B------:R-:W1:Y:S01]  /*1a00*/  LDC.64 R20, c[0x0][0x3a8] ;  /* 0x0000ea00ff147b82 */ /* 0x000e620000000a00 */
[----:B------:R-:W-:Y:S01]  /*1a10*/  IMAD.HI.U32 R13, R4, R126, RZ ;  /* 0x0000007e040d7227 */ /* 0x000fe200078e00ff */
[----:B------:R-:W-:Y:S01]  /*1a20*/  STL [R1+0x20], R55 ;  /* 0x0000203701007387 */ /* 0x000fe20000100800 */
[----:B------:R-:W-:-:S02]  /*1a30*/  LOP3.LUT R25, R193, 0x8, RZ, 0xfc, !PT ;  /* 0x00000008c1197812 */ /* 0x000fc400078efcff */
[----:B------:R-:W-:Y:S01]  /*1a40*/  IMAD.MOV R13, RZ, RZ, -R13 ;  /* 0x000000ffff0d7224 */ /* 0x000fe200078e0a0d */
[----:B------:R-:W-:Y:S01]  /*1a50*/  ISETP.GT.U32.AND P0, PT, R2, R5, PT ;  /* 0x000000050200720c */ /* 0x000fe20003f04070 */
[----:B------:R-:W-:Y:S01]  /*1a60*/  @!P2 IMAD.IADD R6, R6, 0x1, -R3 ;  /* 0x000000010606a824 */ /* 0x000fe200078e0a03 */
[C---:B------:R-:W-:Y:S01]  /*1a70*/  ISETP.GT.U32.AND P2, PT, R3.reuse, R10, PT ;  /* 0x0000000a0300720c */ /* 0x040fe20003f44070 */
[C---:B------:R-:W-:Y:S01]  /*1a80*/  IMAD R126, R3.reuse, R13, R126 ;  /* 0x0000000d037e7224 */ /* 0x040fe200078e027e */
[----:B------:R-:W-:Y:S01]  /*1a90*/  STL [R1+0x1c], R57 ;  /* 0x00001c3901007387 */ /* 0x000fe20000100800 */
[C---:B------:R-:W-:Y:S01]  /*1aa0*/  IMAD.HI.U32 R13, R4.reuse, R136, RZ ;  /* 0x00000088040d7227 */ /* 0x040fe200078e00ff */
[----:B------:R-:W-:Y:S02]  /*1ab0*/  ISETP.GT.U32.AND P6, PT, R3, R6, PT ;  /* 0x000000060300720c */ /* 0x000fe40003fc4070 */
[----:B------:R-:W-:Y:S01]  /*1ac0*/  STL [R1+0x18], R113 ;  /* 0x0000187101007387 */ /* 0x000fe20000100800 */
[----:B------:R-:W-:Y:S01]  /*1ad0*/  IMAD.MOV R13, RZ, RZ, -R13 ;  /* 0x000000ffff0d7224 */ /* 0x000fe200078e0a0d */
[----:B------:R-:W-:Y:S01]  /*1ae0*/  LOP3.LUT R15, R193, 0x10, RZ, 0xfc, !PT ;  /* 0x00000010c10f7812 */ /* 0x000fe200078efcff */
[----:B------:R-:W-:Y:S01]  /*1af0*/  IMAD.HI.U32 R11, R4, R32, RZ ;  /* 0x00000020040b7227 */ /* 0x000fe200078e00ff */
[----:B------:R-:W-:Y:S03]  /*1b00*/  STL [R1+0x14], R111 ;  /* 0x0000146f01007387 */ /* 0x000fe60000100800 */
[----:B------:R-:W-:Y:S01]  /*1b10*/  @!P0 IMAD.IADD R5, R5, 0x1, -R2 ;  /* 0x0000000105058824 */ /* 0x000fe200078e0a02 */
[----:B------:R-:W-:Y:S01]  /*1b20*/  STL [R1+0x10], R59 ;  /* 0x0000103b01007387 */ /* 0x000fe20000100800 */
[----:B------:R-:W-:-:S02]  /*1b30*/  IMAD R136, R3, R13, R136 ;  /* 0x0000000d03887224 */ /* 0x000fc400078e0288 */
[--C-:B------:R-:W-:Y:S01]  /*1b40*/  @!P2 IMAD.IADD R10, R10, 0x1, -R3.reuse ;  /* 0x000000010a0aa824 */ /* 0x100fe200078e0a03 */
[----:B------:R-:W-:Y:S01]  /*1b50*/  ISETP.GT.U32.AND P0, PT, R2, R5, PT ;  /* 0x000000050200720c */ /* 0x000fe20003f04070 */
[----:B------:R-:W-:Y:S01]  /*1b60*/  @!P3 IMAD.IADD R8, R8, 0x1, -R3 ;  /* 0x000000010808b824 */ /* 0x000fe200078e0a03 */
[C---:B------:R-:W-:Y:S01]  /*1b70*/  ISETP.GT.U32.AND P1, PT, R3.reuse, R136, PT ;  /* 0x000000880300720c */ /* 0x040fe20003f24070 */
[----:B------:R-:W-:Y:S01]  /*1b80*/  IMAD.HI.U32 R17, R4, R38, RZ ;  /* 0x0000002604117227 */ /* 0x000fe200078e00ff */
[C---:B------:R-:W-:Y:S01]  /*1b90*/  ISETP.GT.U32.AND P2, PT, R3.reuse, R28, PT ;  /* 0x0000001c0300720c */ /* 0x040fe20003f44070 */
[----:B------:R-:W-:Y:S01]  /*1ba0*/  STL [R1+0xc], R109 ;  /* 0x00000c6d01007387 */ /* 0x000fe20000100800 */
[C---:B------:R-:W-:Y:S01]  /*1bb0*/  ISETP.GT.U32.AND P3, PT, R3.reuse, R24, PT ;  /* 0x000000180300720c */ /* 0x040fe20003f64070 */
[----:B------:R-:W-:Y:S02]  /*1bc0*/  IMAD.MOV R11, RZ, RZ, -R11 ;  /* 0x000000ffff0b7224 */ /* 0x000fe400078e0a0b */
[----:B------:R-:W-:Y:S01]  /*1bd0*/  @!P4 IMAD.IADD R16, R16, 0x1, -R3 ;  /* 0x000000011010c824 */ /* 0x000fe200078e0a03 */
[----:B------:R-:W-:Y:S01]  /*1be0*/  ISETP.GT.U32.AND P4, PT, R3, R34, PT ;  /* 0x000000220300720c */ /* 0x000fe20003f84070 */
[----:B------:R-:W-:Y:S01]  /*1bf0*/  IMAD.MOV R17, RZ, RZ, -R17 ;  /* 0x000000ffff117224 */ /* 0x000fe200078e0a11 */
[----:B------:R-:W-:Y:S01]  /*1c00*/  STL [R1+0xc8], R107 ;  /* 0x0000c86b01007387 */ /* 0x000fe20000100800 */
[----:B------:R-:W-:Y:S01]  /*1c10*/  @!P0 IMAD.IADD R5, R5, 0x1, -R2 ;  /* 0x0000000105058824 */ /* 0x000fe200078e0a02 */
[C---:B------:R-:W-:Y:S01]  /*1c20*/  ISETP.GT.U32.AND P0, PT, R3.reuse, R12, PT ;  /* 0x0000000c0300720c */ /* 0x040fe20003f04070 */
[----:B------:R-:W-:Y:S01]  /*1c30*/  @!P1 IMAD.IADD R136, R136, 0x1, -R3 ;  /* 0x0000000188889824 */ /* 0x000fe200078e0a03 */
[C---:B------:R-:W-:Y:S01]  /*1c40*/  ISETP.GT.U32.AND P1, PT, R3.reuse, R18, PT ;  /* 0x000000120300720c */ /* 0x040fe20003f24070 */
[C---:B------:R-:W-:Y:S01]  /*1c50*/  IMAD R32, R3.reuse, R11, R32 ;  /* 0x0000000b03207224 */ /* 0x040fe200078e0220 */
[----:B------:R-:W-:Y:S01]  /*1c60*/  SHF.R.S32.HI R2, RZ, 0x6, R101 ;  /* 0x00000006ff027819 */ /* 0x000fe20000011465 */
[--C-:B------:R-:W-:Y:S01]  /*1c70*/  @!P2 IMAD.IADD R28, R28, 0x1, -R3.reuse ;  /* 0x000000011c1ca824 */ /* 0x100fe200078e0a03 */
[----:B------:R-:W-:Y:S01]  /*1c80*/  STL [R1+0xc4], R105 ;  /* 0x0000c46901007387 */ /* 0x000fe20000100800 */
[C---:B------:R-:W-:Y:S01]  /*1c90*/  IMAD R38, R3.reuse, R17, R38 ;  /* 0x0000001103267224 */ /* 0x040fe200078e0226 */
[----:B------:R-:W-:Y:S01]  /*1ca0*/  SGXT R2, R2, 0x1 ;  /* 0x000000010202781a */ /* 0x000fe20000000200 */
[--C-:B------:R-:W-:Y:S01]  /*1cb0*/  @!P6 IMAD.IADD R6, R6, 0x1, -R3.reuse ;  /* 0x000000010606e824 */ /* 0x100fe200078e0a03 */
[C---:B------:R-:W-:Y:S01]  /*1cc0*/  ISETP.GT.U32.AND P6, PT, R3.reuse, R26, PT ;  /* 0x0000001a0300720c */ /* 0x040fe20003fc4070 */
        /* <DEDUP_REMOVED lines=10> */
[----:B------:R-:W-:Y:S01]  /*1d70*/  IMAD.HI.U32 R11, R4, R42, RZ ;  /* 0x0000002a040b7227 */ /* 0x000fe200078e00ff */
[C---:B------:R-:W-:Y:S01]  /*1d80*/  ISETP.GT.U32.AND P4, PT, R3.reuse, R18, PT ;  /* 0x000000120300720c */ /* 0x040fe20003f84070 */
[----:B------:R-:W-:Y:S02]  /*1d90*/  STL [R1+0x100], R103 ;  /* 0x0001006701007387 */ /* 0x000fe40000100800 */
        /* <DEDUP_REMOVED lines=8> */
[----:B------:R-:W-:Y:S01]  /*1e20*/  @!P5 IMAD.IADD R32, R32, 0x1, -R3 ;  /* 0x000000012020d824 */ /* 0x000fe200078e0a03 */
[C---:B------:R-:W-:Y:S01]  /*1e30*/  ISETP.GT.U32.AND P5, PT, R3.reuse, R16, PT ;  /* 0x000000100300720c */ /* 0x040fe20003fa4070 */
[----:B------:R-:W-:Y:S01]  /*1e40*/  IMAD.MOV R11, RZ, RZ, -R11 ;  /* 0x000000ffff0b7224 */ /* 0x000fe200078e0a0b */
[----:B------:R-:W-:Y:S01]  /*1e50*/  STL [R1+0xfc], R99 ;  /* 0x0000fc6301007387 */ /* 0x000fe20000100800 */
[--C-:B------:R-:W-:Y:S01]  /*1e60*/  @!P3 IMAD.IADD R38, R38, 0x1, -R3.reuse ;  /* 0x000000012626b824 */ /* 0x100fe200078e0a03 */
[C---:B------:R-:W-:Y:S01]  /*1e70*/  ISETP.GT.U32.AND P3, PT, R3.reuse, R26, PT ;  /* 0x0000001a0300720c */ /* 0x040fe20003f64070 */
[C---:B------:R-:W-:Y:S01]  /*1e80*/  IMAD R42, R3.reuse, R11, R42 ;  /* 0x0000000b032a7224 */ /* 0x040fe200078e022a */
[----:B------:R-:W-:Y:S01]  /*1e90*/  STL [R1+0xf8], R97 ;  /* 0x0000f86101007387 */ /* 0x000fe20000100800 */
[--C-:B------:R-:W-:Y:S01]  /*1ea0*/  @!P0 IMAD.IADD R14, R14, 0x1, -R3.reuse ;  /* 0x000000010e0e8824 */ /* 0x100fe200078e0a03 */
[C---:B------:R-:W-:Y:S01]  /*1eb0*/  ISETP.GT.U32.AND P0, PT, R3.reuse, R30, PT ;  /* 0x0000001e0300720c */ /* 0x040fe20003f04070 */
[--C-:B------:R-:W-:Y:S01]  /*1ec0*/  @!P4 IMAD.IADD R18, R18, 0x1, -R3.reuse ;  /* 0x000000011212c824 */ /* 0x100fe200078e0a03 */
[C---:B------:R-:W-:Y:S01]  /*1ed0*/  ISETP.GT.U32.AND P4, PT, R3.reuse, R34, PT ;  /* 0x000000220300720c */ /* 0x040fe20003f84070 */
[--C-:B------:R-:W-:Y:S01]  /*1ee0*/  @!P1 IMAD.IADD R24, R24, 0x1, -R3.reuse ;  /* 0x0000000118189824 */ /* 0x100fe200078e0a03 */
[C---:B------:R-:W-:Y:S01]  /*1ef0*/  ISETP.GT.U32.AND P1, PT, R3.reuse, R36, PT ;  /* 0x000000240300720c */ /* 0x040fe20003f24070 */
[----:B------:R-:W-:Y:S01]  /*1f00*/  IMAD.HI.U32 R17, R4, R48, RZ ;  /* 0x0000003004117227 */ /* 0x000fe200078e00ff */
[----:B------:R-:W-:Y:S03]  /*1f10*/  STL [R1+0xf4], R95 ;  /* 0x0000f45f01007387 */ /* 0x000fe60000100800 */
[----:B------:R-:W-:Y:S01]  /*1f20*/  @!P2 IMAD.IADD R28, R28, 0x1, -R3 ;  /* 0x000000011c1ca824 */ /* 0x000fe200078e0a03 */
[----:B------:R-:W-:Y:S01]  /*1f30*/  ISETP.GT.U32.AND P2, PT, R3, R42, PT ;  /* 0x0000002a0300720c */ /* 0x000fe20003f44070 */
[----:B------:R-:W-:Y:S01]  /*1f40*/  IMAD.MOV R17, RZ, RZ, -R17 ;  /* 0x000000ffff117224 */ /* 0x000fe200078e0a11 */
[----:B------:R-:W-:Y:S01]  /*1f50*/  STL [R1+0xf0], R93 ;  /* 0x0000f05d01007387 */ /* 0x000fe20000100800 */
[----:B------:R-:W-:-:S03]  /*1f60*/  IMAD.HI.U32 R11, R4, R52, RZ ;  /* 0x00000034040b7227 */ /* 0x000fc600078e00ff */
[----:B------:R-:W-:Y:S01]  /*1f70*/  STL [R1+0xec], R91 ;  /* 0x0000ec5b01007387 */ /* 0x000fe20000100800 */
[--C-:B------:R-:W-:Y:S01]  /*1f80*/  @!P5 IMAD.IADD R16, R16, 0x1, -R3.reuse ;  /* 0x000000011010d824 */ /* 0x100fe200078e0a03 */
[C---:B------:R-:W-:Y:S01]  /*1f90*/  ISETP.GT.U32.AND P5, PT, R3.reuse, R32, PT ;  /* 0x000000200300720c */ /* 0x040fe20003fa4070 */
[C---:B------:R-:W-:Y:S01]  /*1fa0*/  IMAD R48, R3.reuse, R17, R48 ;  /* 0x0000001103307224 */ /* 0x040fe200078e0230 */
[----:B------:R-:W-:Y:S01]  /*1fb0*/  STL [R1+0xe8], R89 ;  /* 0x0000e85901007387 */ /* 0x000fe20000100800 */
[--C-:B------:R-:W-:Y:S01]  /*1fc0*/  @!P6 IMAD.IADD R10, R10, 0x1, -R3.reuse ;  /* 0x000000010a0ae824 */ /* 0x100fe200078e0a03 */
[C---:B------:R-:W-:Y:S01]  /*1fd0*/  ISETP.GT.U32.AND P6, PT, R3.reuse, R38, PT ;  /* 0x000000260300720c */ /* 0x040fe20003fc4070 */
[----:B------:R-:W-:Y:S01]  /*1fe0*/  @!P3 IMAD.IADD R26, R26, 0x1, -R3 ;  /* 0x000000011a1ab824 */ /* 0x000fe200078e0a03 */
[C---:B------:R-:W-:Y:S01]  /*1ff0*/  ISETP.GT.U32.AND P3, PT, R3.reuse, R40, PT ;  /* 0x000000280300720c */ /* 0x040fe20003f64070 */
[----:B------:R-:W-:Y:S01]  /*2000*/  IMAD.HI.U32 R17, R4, R58, RZ ;  /* 0x0000003a04117227 */ /* 0x000fe200078e00ff */
[----:B------:R-:W-:Y:S03]  /*2010*/  STL [R1+0xe4], R87 ;  /* 0x0000e45701007387 */ /* 0x000fe60000100800 */
[----:B------:R-:W-:Y:S01]  /*2020*/  IMAD.MOV R11, RZ, RZ, -R11 ;  /* 0x000000ffff0b7224 */ /* 0x000fe200078e0a0b */
[----:B------:R-:W-:Y:S01]  /*2030*/  STL [R1+0xe0], R85 ;  /* 0x0000e05501007387 */ /* 0x000fe20000100800 */
        /* <DEDUP_REMOVED lines=8> */
[----:B------:R-:W-:-:S02]  /*20c0*/  IMAD R52, R3, R11, R52 ;  /* 0x0000000b03347224 */ /* 0x000fc400078e0234 */
[----:B------:R-:W-:Y:S01]  /*20d0*/  IMAD.HI.U32 R11, R4, R62, RZ ;  /* 0x0000003e040b7227 */ /* 0x000fe200078e00ff */
[----:B------:R-:W-:Y:S03]  /*20e0*/  STL [R1+0xd8], R81 ;  /* 0x0000d85101007387 */ /* 0x000fe60000100800 */
[----:B------:R-:W-:Y:S01]  /*20f0*/  @!P2 IMAD.IADD R42, R42, 0x1, -R3 ;  /* 0x000000012a2aa824 */ /* 0x000fe200078e0a03 */
[C---:B------:R-:W-:Y:S01]  /*2100*/  ISETP.GT.U32.AND P2, PT, R3.reuse, R56, PT ;  /* 0x000000380300720c */ /* 0x040fe20003f44070 */
[C---:B------:R-:W-:Y:S01]  /*2110*/  IMAD R58, R3.reuse, R17, R58 ;  /* 0x00000011033a7224 */ /* 0x040fe200078e023a */
[----:B------:R-:W-:Y:S01]  /*2120*/  STL [R1+0xd4], R79 ;  /* 0x0000d44f01007387 */ /* 0x000fe20000100800 */
[----:B------:R-:W-:Y:S02]  /*2130*/  IMAD.MOV R17, RZ, RZ, -R11 ;  /* 0x000000ffff117224 */ /* 0x000fe400078e0a0b */
        /* <DEDUP_REMOVED lines=32> */
[----:B------:R-:W-:Y:S01]  /*2340*/  @!P2 IMAD.IADD R44, R44, 0x1, -R3 ;  /* 0x000000012c2ca824 */ /* 0x000fe200078e0a03 */
[C---:B------:R-:W-:Y:S01]  /*2350*/  ISETP.GT.U32.AND P2, PT, R3.reuse, R56, PT ;  /* 0x000000380300720c */ /* 0x040fe20003f44070 */
[----:B------:R-:W-:Y:S01]  /*2360*/  IMAD R66, R3, R9, R66 ;  /* 0x0000000903427224 */ /* 0x000fe200078e0242 */
[----:B------:R-:W-:Y:S01]  /*2370*/  STL [R1+0xbc], R71 ;  /* 0x0000bc4701007387 */ /* 0x000fe20000100800 */
[----:B------:R-:W-:-:S03]  /*2380*/  IMAD.HI.U32 R9, R4, R70, RZ ;  /* 0x0000004604097227 */ /* 0x000fc600078e00ff */
[----:B------:R-:W-:Y:S01]  /*2390*/  STL [R1+0xb8], R69 ;  /* 0x0000b84501007387 */ /* 0x000fe20000100800 */
[----:B------:R-:W-:-:S03]  /*23a0*/  IMAD.HI.U32 R11, R4, R68, RZ ;  /* 0x00000044040b7227 */ /* 0x000fc600078e00ff */
[----:B------:R-:W-:Y:S01]  /*23b0*/  STL [R1+0xb4], R67 ;  /* 0x0000b44301007387 */ /* 0x000fe20000100800 */
[----:B------:R-:W-:Y:S01]  /*23c0*/  @!P5 IMAD.IADD R60, R60, 0x1, -R3 ;  /* 0x000000013c3cd824 */ /* 0x000fe200078e0a03 */
[C---:B------:R-:W-:Y:S01]  /*23d0*/  ISETP.GT.U32.AND P5, PT, R3.reuse, R48, PT ;  /* 0x000000300300720c */ /* 0x040fe20003fa4070 */
[----:B------:R-:W-:Y:S01]  /*23e0*/  IMAD.MOV R9, RZ, RZ, -R9 ;  /* 0x000000ffff097224 */ /* 0x000fe200078e0a09 */
[----:B------:R-:W-:Y:S01]  /*23f0*/  STL [R1+0xb0], R65 ;  /* 0x0000b04101007387 */ /* 0x000fe20000100800 */
[----:B------:R-:W-:Y:S01]  /*2400*/  @!P3 IMAD.IADD R42, R42, 0x1, -R3 ;  /* 0x000000012a2ab824 */ /* 0x000fe200078e0a03 */
[C---:B------:R-:W-:Y:S01]  /*2410*/  ISETP.GT.U32.AND P3, PT, R3.reuse, R54, PT ;  /* 0x000000360300720c */ /* 0x040fe20003f64070 */
[----:B------:R-:W-:Y:S01]  /*2420*/  IMAD.MOV R11, RZ, RZ, -R11 ;  /* 0x000000ffff0b7224 */ /* 0x000fe200078e0a0b */
[----:B------:R-:W-:Y:S01]  /*2430*/  STL [R1+0xac], R63 ;  /* 0x0000ac3f01007387 */ /* 0x000fe20000100800 */
[C---:B------:R-:W-:Y:S02]  /*2440*/  IMAD R70, R3.reuse, R9, R70 ;  /* 0x0000000903467224 */ /* 0x040fe400078e0246 */
[--C-:B------:R-:W-:Y:S01]  /*2450*/  @!P0 IMAD.IADD R46, R46, 0x1, -R3.reuse ;  /* 0x000000012e2e8824 */ /* 0x100fe200078e0a03 */
[C---:B------:R-:W-:Y:S01]  /*2460*/  ISETP.GT.U32.AND P0, PT, R3.reuse, R58, PT ;  /* 0x0000003a0300720c */ /* 0x040fe20003f04070 */
[--C-:B------:R-:W-:Y:S01]  /*2470*/  @!P4 IMAD.IADD R50, R50, 0x1, -R3.reuse ;  /* 0x000000013232c824 */ /* 0x100fe200078e0a03 */
[C---:B------:R-:W-:Y:S01]  /*2480*/  ISETP.GT.U32.AND P4, PT, R3.reuse, R64, PT ;  /* 0x000000400300720c */ /* 0x040fe20003f84070 */
        /* <DEDUP_REMOVED lines=14> */
[----:B------:R-:W-:Y:S02]  /*2570*/  IMAD.MOV R17, RZ, RZ, -R17 ;  /* 0x000000ffff117224 */ /* 0x000fe400078e0a11 */
[----:B------:R-:W-:Y:S01]  /*2580*/  IMAD.MOV R9, RZ, RZ, -R9 ;  /* 0x000000ffff097224 */ /* 0x000fe200078e0a09 */
[----:B------:R-:W-:Y:S01]  /*2590*/  STL [R1+0x98], R37 ;  /* 0x0000982501007387 */ /* 0x000fe20000100800 */
[----:B------:R-:W-:Y:S01]  /*25a0*/  @!P5 IMAD.IADD R48, R48, 0x1, -R3 ;  /* 0x000000013030d824 */ /* 0x000fe200078e0a03 */
[C---:B------:R-:W-:Y:S01]  /*25b0*/  ISETP.GT.U32.AND P5, PT, R3.reuse, R62, PT ;  /* 0x0000003e0300720c */ /* 0x040fe20003fa4070 */
[C---:B------:R-:W-:Y:S01]  /*25c0*/  IMAD R72, R3.reuse, R11, R72 ;  /* 0x0000000b03487224 */ /* 0x040fe200078e0248 */
[----:B------:R-:W-:Y:S01]  /*25d0*/  STL [R1+0x94], R35 ;  /* 0x0000942301007387 */ /* 0x000fe20000100800 */
[----:B------:R-:W-:-:S02]  /*25e0*/  IMAD R78, R3, R17, R78 ;  /* 0x00000011034e7224 */ /* 0x000fc400078e024e */
[C---:B------:R-:W-:Y:S01]  /*25f0*/  IMAD R80, R3.reuse, R9, R80 ;  /* 0x0000000903507224 */ /* 0x040fe200078e0250 */
[----:B------:R-:W-:Y:S01]  /*2600*/  STL [R1+0x90], R33 ;  /* 0x0000902101007387 */ /* 0x000fe20000100800 */
        /* <DEDUP_REMOVED lines=16> */
[----:B------:R-:W-:-:S02]  /*2710*/  IMAD R82, R3, R11, R82 ;  /* 0x0000000b03527224 */ /* 0x000fc400078e0252 */
[--C-:B------:R-:W-:Y:S01]  /*2720*/  @!P5 IMAD.IADD R62, R62, 0x1, -R3.reuse ;  /* 0x000000013e3ed824 */ /* 0x100fe200078e0a03 */
[C---:B------:R-:W-:Y:S01]  /*2730*/  ISETP.GT.U32.AND P5, PT, R3.reuse, R76, PT ;  /* 0x0000004c0300720c */ /* 0x040fe20003fa4070 */
[--C-:B------:R-:W-:Y:S01]  /*2740*/  @!P6 IMAD.IADD R60, R60, 0x1, -R3.reuse ;  /* 0x000000013c3ce824 */ /* 0x100fe200078e0a03 */
[C---:B------:R-:W-:Y:S01]  /*2750*/  ISETP.GT.U32.AND P6, PT, R3.reuse, R74, PT ;  /* 0x0000004a0300720c */ /* 0x040fe20003fc4070 */
[----:B------:R-:W-:Y:S01]  /*2760*/  @!P3 IMAD.IADD R68, R68, 0x1, -R3 ;  /* 0x000000014444b824 */ /* 0x000fe200078e0a03 */
[----:B------:R-:W-:Y:S01]  /*2770*/  ISETP.GT.U32.AND P3, PT, R3, R82, PT ;  /* 0x000000520300720c */ /* 0x000fe20003f64070 */
[----:B------:R-:W-:-:S04]  /*2780*/  IMAD.HI.U32 R17, R4, R88, RZ ;  /* 0x0000005804117227 */ /* 0x000fc800078e00ff */
[--C-:B------:R-:W-:Y:S01]  /*2790*/  @!P0 IMAD.IADD R72, R72, 0x1, -R3.reuse ;  /* 0x0000000148488824 */ /* 0x100fe200078e0a03 */
[C---:B------:R-:W-:Y:S01]  /*27a0*/  ISETP.GT.U32.AND P0, PT, R3.reuse, R86, PT ;  /* 0x000000560300720c */ /* 0x040fe20003f04070 */
[--C-:B------:R-:W-:Y:S01]  /*27b0*/  @!P4 IMAD.IADD R78, R78, 0x1, -R3.reuse ;  /* 0x000000014e4ec824 */ /* 0x100fe200078e0a03 */
[C---:B------:R-:W-:Y:S01]  /*27c0*/  ISETP.GT.U32.AND P4, PT, R3.reuse, R68, PT ;  /* 0x000000440300720c */ /* 0x040fe20003f84070 */
[----:B------:R-:W-:Y:S01]  /*27d0*/  @!P1 IMAD.IADD R80, R80, 0x1, -R3 ;  /* 0x0000000150509824 */ /* 0x000fe200078e0a03 */
[C---:B------:R-:W-:Y:S01]  /*27e0*/  ISETP.GT.U32.AND P1, PT, R3.reuse, R70, PT ;  /* 0x000000460300720c */ /* 0x040fe20003f24070 */
[----:B------:R-:W-:Y:S02]  /*27f0*/  IMAD.MOV R17, RZ, RZ, -R17 ;  /* 0x000000ffff117224 */ /* 0x000fe400078e0a11 */
[----:B------:R-:W-:Y:S01]  /*2800*/  @!P2 IMAD.IADD R84, R84, 0x1, -R3 ;  /* 0x000000015454a824 */ /* 0x000fe200078e0a03 */
[C---:B------:R-:W-:Y:S01]  /*2810*/  ISETP.GT.U32.AND P2, PT, R3.reuse, R136, PT ;  /* 0x000000880300720c */ /* 0x040fe20003f44070 */
[----:B------:R-:W-:-:S02]  /*2820*/  IMAD R88, R3, R17, R88 ;  /* 0x0000001103587224 */ /* 0x000fc400078e0258 */
        /* <DEDUP_REMOVED lines=11> */
[----:B------:R-:W-:Y:S01]  /*28e0*/  ISETP.GT.U32.AND P1, PT, R3, R80, PT ;  /* 0x000000500300720c */ /* 0x000fe20003f24070 */
[----:B------:R-:W-:-:S04]  /*28f0*/  IMAD.HI.U32 R11, R4, R92, RZ ;  /* 0x0000005c040b7227 */ /* 0x000fc800078e00ff */
[----:B------:R-:W-:Y:S01]  /*2900*/  @!P2 IMAD.IADD R136, R136, 0x1, -R3 ;  /* 0x000000018888a824 */ /* 0x000fe200078e0a03 */
[----:B------:R-:W-:Y:S01]  /*2910*/  ISETP.GT.U32.AND P2, PT, R3, R84, PT ;  /* 0x000000540300720c */ /* 0x000fe20003f44070 */
[----:B------:R-:W-:-:S04]  /*2920*/  IMAD.HI.U32 R17, R4, R98, RZ ;  /* 0x0000006204117227 */ /* 0x000fc800078e00ff */
[----:B------:R-:W-:Y:S02]  /*2930*/  IMAD.MOV R11, RZ, RZ, -R11 ;  /* 0x000000ffff0b7224 */ /* 0x000fe400078e0a0b */
[----:B------:R-:W-:-:S04]  /*2940*/  IMAD.HI.U32 R9, R4, R90, RZ ;  /* 0x0000005a04097227 */ /* 0x000fc800078e00ff */
[----:B------:R-:W-:Y:S01]  /*2950*/  @!P5 IMAD.IADD R66, R66, 0x1, -R3 ;  /* 0x000000014242d824 */ /* 0x000fe200078e0a03 */
[C---:B------:R-:W-:Y:S01]  /*2960*/  ISETP.GT.U32.AND P5, PT, R3.reuse, R76, PT ;  /* 0x0000004c0300720c */ /* 0x040fe20003fa4070 */
[----:B------:R-:W-:Y:S02]  /*2970*/  IMAD.MOV R17, RZ, RZ, -R17 ;  /* 0x000000ffff117224 */ /* 0x000fe400078e0a11 */
[C---:B------:R-:W-:Y:S02]  /*2980*/  IMAD R92, R3.reuse, R11, R92 ;  /* 0x0000000b035c7224 */ /* 0x040fe400078e025c */
[--C-:B------:R-:W-:Y:S01]  /*2990*/  @!P6 IMAD.IADD R88, R88, 0x1, -R3.reuse ;  /* 0x000000015858e824 */ /* 0x100fe200078e0a03 */
[C---:B------:R-:W-:Y:S01]  /*29a0*/  ISETP.GT.U32.AND P6, PT, R3.reuse, R86, PT ;  /* 0x000000560300720c */ /* 0x040fe20003fc4070 */
[----:B------:R-:W-:Y:S01]  /*29b0*/  @!P3 IMAD.IADD R72, R72, 0x1, -R3 ;  /* 0x000000014848b824 */ /* 0x000fe200078e0a03 */
[----:B------:R-:W-:Y:S01]  /*29c0*/  ISETP.GT.U32.AND P3, PT, R3, R82, PT ;  /* 0x000000520300720c */ /* 0x000fe20003f64070 */
[----:B------:R-:W-:-:S02]  /*29d0*/  IMAD.MOV R9, RZ, RZ, -R9 ;  /* 0x000000ffff097224 */ /* 0x000fc400078e0a09 */
[----:B------:R-:W-:-:S04]  /*29e0*/  IMAD.HI.U32 R11, R4, R102, RZ ;  /* 0x00000066040b7227 */ /* 0x000fc800078e00ff */
[C---:B------:R-:W-:Y:S02]  /*29f0*/  IMAD R98, R3.reuse, R17, R98 ;  /* 0x0000001103627224 */ /* 0x040fe400078e0262 */
[--C-:B------:R-:W-:Y:S01]  /*2a00*/  @!P0 IMAD.IADD R74, R74, 0x1, -R3.reuse ;  /* 0x000000014a4a8824 */ /* 0x100fe200078e0a03 */
[C---:B------:R-:W-:Y:S01]  /*2a10*/  ISETP.GT.U32.AND P0, PT, R3.reuse, R88, PT ;  /* 0x000000580300720c */ /* 0x040fe20003f04070 */
[--C-:B------:R-:W-:Y:S01]  /*2a20*/  @!P4 IMAD.IADD R78, R78, 0x1, -R3.reuse ;  /* 0x000000014e4ec824 */ /* 0x100fe200078e0a03 */
[C---:B------:R-:W-:Y:S01]  /*2a30*/  ISETP.GT.U32.AND P4, PT, R3.reuse, R92, PT ;  /* 0x0000005c0300720c */ /* 0x040fe20003f84070 */
[----:B------:R-:W-:Y:S01]  /*2a40*/  @!P1 IMAD.IADD R80, R80, 0x1, -R3 ;  /* 0x0000000150509824 */ /* 0x000fe200078e0a03 */
[C---:B------:R-:W-:Y:S01]  /*2a50*/  ISETP.GT.U32.AND P1, PT, R3.reuse, R94, PT ;  /* 0x0000005e0300720c */ /* 0x040fe20003f24070 */
[----:B------:R-:W-:Y:S02]  /*2a60*/  IMAD R90, R3, R9, R90 ;  /* 0x00000009035a7224 */ /* 0x000fe400078e025a */
[----:B------:R-:W-:-:S02]  /*2a70*/  IMAD.MOV R11, RZ, RZ, -R11 ;  /* 0x000000ffff0b7224 */ /* 0x000fc400078e0a0b */
[----:B------:R-:W-:-:S04]  /*2a80*/  IMAD.HI.U32 R9, R4, R100, RZ ;  /* 0x0000006404097227 */ /* 0x000fc800078e00ff */
[----:B------:R-:W-:-:S04]  /*2a90*/  IMAD.HI.U32 R17, R4, R108, RZ ;  /* 0x0000006c04117227 */ /* 0x000fc800078e00ff */
[----:B------:R-:W-:Y:S01]  /*2aa0*/  @!P2 IMAD.IADD R84, R84, 0x1, -R3 ;  /* 0x000000015454a824 */ /* 0x000fe200078e0a03 */
[C---:B------:R-:W-:Y:S01]  /*2ab0*/  ISETP.GT.U32.AND P2, PT, R3.reuse, R98, PT ;  /* 0x000000620300720c */ /* 0x040fe20003f44070 */
[----:B------:R-:W-:Y:S02]  /*2ac0*/  IMAD R102, R3, R11, R102 ;  /* 0x0000000b03667224 */ /* 0x000fe400078e0266 */
[----:B------:R-:W-:Y:S02]  /*2ad0*/  IMAD.MOV R9, RZ, RZ, -R9 ;  /* 0x000000ffff097224 */ /* 0x000fe400078e0a09 */
[----:B------:R-:W-:Y:S02]  /*2ae0*/  IMAD.MOV R17, RZ, RZ, -R17 ;  /* 0x000000ffff117224 */ /* 0x000fe400078e0a11 */
[----:B------:R-:W-:-:S04]  /*2af0*/  IMAD.HI.U32 R11, R4, R112, RZ ;  /* 0x00000070040b7227 */ /* 0x000fc800078e00ff */
[----:B------:R-:W-:Y:S01]  /*2b00*/  @!P5 IMAD.IADD R76, R76, 0x1, -R3 ;  /* 0x000000014c4cd824 */ /* 0x000fe200078e0a03 */
[C---:B------:R-:W-:Y:S01]  /*2b10*/  ISETP.GT.U32.AND P5, PT, R3.reuse, R90, PT ;  /* 0x0000005a0300720c */ /* 0x040fe20003fa4070 */
[C---:B------:R-:W-:Y:S02]  /*2b20*/  IMAD R100, R3.reuse, R9, R100 ;  /* 0x0000000903647224 */ /* 0x040fe400078e0264 */
[C---:B------:R-:W-:Y:S02]  /*2b30*/  IMAD R108, R3.reuse, R17, R108 ;  /* 0x00000011036c7224 */ /* 0x040fe400078e026c */
[----:B------:R-:W-:Y:S02]  /*2b40*/  IMAD.MOV R11, RZ, RZ, -R11 ;  /* 0x000000ffff0b7224 */ /* 0x000fe400078e0a0b */
[----:B------:R-:W-:Y:S01]  /*2b50*/  @!P3 IMAD.IADD R82, R82, 0x1, -R3 ;  /* 0x000000015252b824 */ /* 0x000fe200078e0a03 */
[----:B------:R-:W-:Y:S01]  /*2b60*/  ISETP.GT.U32.AND P3, PT, R3, R96, PT ;  /* 0x000000600300720c */ /* 0x000fe20003f64070 */
[----:B------:R-:W-:-:S04]  /*2b70*/  IMAD.HI.U32 R9, R4, R110, RZ ;  /* 0x0000006e04097227 */ /* 0x000fc800078e00ff */
[C---:B------:R-:W-:Y:S02]  /*2b80*/  IMAD R112, R3.reuse, R11, R112 ;  /* 0x0000000b03707224 */ /* 0x040fe400078e0270 */
        /* <DEDUP_REMOVED lines=8> */
[----:B------:R-:W-:-:S02]  /*2c10*/  IMAD.MOV R9, RZ, RZ, -R9 ;  /* 0x000000ffff097224 */ /* 0x000fc400078e0a09 */
[--C-:B------:R-:W-:Y:S01]  /*2c20*/  @!P2 IMAD.IADD R98, R98, 0x1, -R3.reuse ;  /* 0x000000016262a824 */ /* 0x100fe200078e0a03 */
[C---:B------:R-:W-:Y:S01]  /*2c30*/  ISETP.GT.U32.AND P2, PT, R3.reuse, R112, PT ;  /* 0x000000700300720c */ /* 0x040fe20003f44070 */
[C---:B------:R-:W-:Y:S02]  /*2c40*/  IMAD R110, R3.reuse, R9, R110 ;  /* 0x00000009036e7224 */ /* 0x040fe400078e026e */
        /* <DEDUP_REMOVED lines=28> */
[----:B------:R-:W-:-:S04]  /*2e10*/  IMAD.HI.U32 R9, R4, R122, RZ ;  /* 0x0000007a04097227 */ /* 0x000fc800078e00ff */
[----:B------:R-:W-:Y:S01]  /*2e20*/  @!P2 IMAD.IADD R100, R100, 0x1, -R3 ;  /* 0x000000016464a824 */ /* 0x000fe200078e0a03 */
[C---:B------:R-:W-:Y:S01]  /*2e30*/  ISETP.GT.U32.AND P2, PT, R3.reuse, R114, PT ;  /* 0x000000720300720c */ /* 0x040fe20003f44070 */
[----:B------:R-:W-:Y:S02]  /*2e40*/  IMAD R120, R3, R7, R120 ;  /* 0x0000000703787224 */ /* 0x000fe400078e0278 */
[----:B------:R-:W-:-:S04]  /*2e50*/  IMAD.HI.U32 R11, R4, R124, RZ ;  /* 0x0000007c040b7227 */ /* 0x000fc800078e00ff */
[----:B------:R-:W-:Y:S02]  /*2e60*/  IMAD.MOV R9, RZ, RZ, -R9 ;  /* 0x000000ffff097224 */ /* 0x000fe400078e0a09 */
[----:B------:R-:W-:-:S04]  /*2e70*/  IMAD.HI.U32 R7, R4, R128, RZ ;  /* 0x0000008004077227 */ /* 0x000fc800078e00ff */
[----:B------:R-:W-:Y:S01]  /*2e80*/  @!P5 IMAD.IADD R92, R92, 0x1, -R3 ;  /* 0x000000015c5cd824 */ /* 0x000fe200078e0a03 */
[----:B------:R-:W-:Y:S01]  /*2e90*/  ISETP.GT.U32.AND P5, PT, R3, R104, PT ;  /* 0x000000680300720c */ /* 0x000fe20003fa4070 */
[----:B------:R-:W-:-:S04]  /*2ea0*/  IMAD.HI.U32 R17, R4, R118, RZ ;  /* 0x0000007604117227 */ /* 0x000fc800078e00ff */
[----:B------:R-:W-:Y:S02]  /*2eb0*/  IMAD.MOV R11, RZ, RZ, -R11 ;  /* 0x000000ffff0b7224 */ /* 0x000fe400078e0a0b */
[C---:B------:R-:W-:Y:S02]  /*2ec0*/  IMAD R122, R3.reuse, R9, R122 ;  /* 0x00000009037a7224 */ /* 0x040fe400078e027a */
[----:B------:R-:W-:Y:S02]  /*2ed0*/  IMAD.MOV R7, RZ, RZ, -R7 ;  /* 0x000000ffff077224 */ /* 0x000fe400078e0a07 */
[----:B------:R-:W-:Y:S01]  /*2ee0*/  @!P3 IMAD.IADD R98, R98, 0x1, -R3 ;  /* 0x000000016262b824 */ /* 0x000fe200078e0a03 */
[C---:B------:R-:W-:Y:S01]  /*2ef0*/  ISETP.GT.U32.AND P3, PT, R3.reuse, R110, PT ;  /* 0x0000006e0300720c */ /* 0x040fe20003f64070 */
[----:B------:R-:W-:Y:S02]  /*2f00*/  IMAD.MOV R17, RZ, RZ, -R17 ;  /* 0x000000ffff117224 */ /* 0x000fe400078e0a11 */
[----:B------:R-:W-:-:S02]  /*2f10*/  IMAD R124, R3, R11, R124 ;  /* 0x0000000b037c7224 */ /* 0x000fc400078e027c */
[C---:B------:R-:W-:Y:S02]  /*2f20*/  IMAD R128, R3.reuse, R7, R128 ;  /* 0x0000000703807224 */ /* 0x040fe400078e0280 */
[--C-:B------:R-:W-:Y:S01]  /*2f30*/  @!P0 IMAD.IADD R102, R102, 0x1, -R3.reuse ;  /* 0x0000000166668824 */ /* 0x100fe200078e0a03 */
[C---:B------:R-:W-:Y:S01]  /*2f40*/  ISETP.GT.U32.AND P0, PT, R3.reuse, R116, PT ;  /* 0x000000740300720c */ /* 0x040fe20003f04070 */
[--C-:B------:R-:W-:Y:S01]  /*2f50*/  @!P4 IMAD.IADD R106, R106, 0x1, -R3.reuse ;  /* 0x000000016a6ac824 */ /* 0x100fe200078e0a03 */
[C---:B------:R-:W-:Y:S01]  /*2f60*/  ISETP.GT.U32.AND P4, PT, R3.reuse, R120, PT ;  /* 0x000000780300720c */ /* 0x040fe20003f84070 */
[----:B------:R-:W-:Y:S01]  /*2f70*/  @!P1 IMAD.IADD R108, R108, 0x1, -R3 ;  /* 0x000000016c6c9824 */ /* 0x000fe200078e0a03 */
[----:B------:R-:W-:Y:S01]  /*2f80*/  ISETP.GT.U32.AND P1, PT, R3, R122, PT ;  /* 0x0000007a0300720c */ /* 0x000fe20003f24070 */
[----:B------:R-:W-:-:S04]  /*2f90*/  IMAD.HI.U32 R9, R4, R130, RZ ;  /* 0x0000008204097227 */ /* 0x000fc800078e00ff */
[----:B------:R-:W-:-:S04]  /*2fa0*/  IMAD.HI.U32 R11, R4, R132, RZ ;  /* 0x00000084040b7227 */ /* 0x000fc800078e00ff */
[----:B------:R-:W-:-:S04]  /*2fb0*/  IMAD.HI.U32 R4, R4, R134, RZ ;  /* 0x0000008604047227 */ /* 0x000fc800078e00ff */
[C---:B------:R-:W-:Y:S02]  /*2fc0*/  IMAD R118, R3.reuse, R17, R118 ;  /* 0x0000001103767224 */ /* 0x040fe400078e0276 */
[--C-:B------:R-:W-:Y:S01]  /*2fd0*/  @!P2 IMAD.IADD R114, R114, 0x1, -R3.reuse ;  /* 0x000000017272a824 */ /* 0x100fe200078e0a03 */
[C---:B------:R-:W-:Y:S01]  /*2fe0*/  ISETP.GT.U32.AND P2, PT, R3.reuse, R128, PT ;  /* 0x000000800300720c */ /* 0x040fe20003f44070 */
[----:B------:R-:W-:Y:S02]  /*2ff0*/  IMAD.MOV R4, RZ, RZ, -R4 ;  /* 0x000000ffff047224 */ /* 0x000fe400078e0a04 */
[--C-:B------:R-:W-:Y:S01]  /*3000*/  @!P5 IMAD.IADD R104, R104, 0x1, -R3.reuse ;  /* 0x000000016868d824 */ /* 0x100fe200078e0a03 */
[C---:B------:R-:W-:Y:S01]  /*3010*/  ISETP.GT.U32.AND P5, PT, R3.reuse, R118, PT ;  /* 0x000000760300720c */ /* 0x040fe20003fa4070 */
[C---:B------:R-:W-:Y:S02]  /*3020*/  IMAD R134, R3.reuse, R4, R134 ;  /* 0x0000000403867224 */ /* 0x040fe400078e0286 */
[----:B------:R-:W-:Y:S01]  /*3030*/  @!P3 IMAD.IADD R110, R110, 0x1, -R3 ;  /* 0x000000016e6eb824 */ /* 0x000fe200078e0a03 */
[----:B------:R-:W-:Y:S01]  /*3040*/  ISETP.GT.U32.AND P3, PT, R3, R124, PT ;  /* 0x0000007c0300720c */ /* 0x000fe20003f64070 */
[----:B------:R-:W-:-:S02]  /*3050*/  IMAD.MOV R9, RZ, RZ, -R9 ;  /* 0x000000ffff097224 */ /* 0x000fc400078e0a09 */
[--C-:B------:R-:W-:Y:S01]  /*3060*/  @!P6 IMAD.IADD R112, R112, 0x1, -R3.reuse ;  /* 0x000000017070e824 */ /* 0x100fe200078e0a03 */
[C---:B------:R-:W-:Y:S01]  /*3070*/  ISETP.GT.U32.AND P6, PT, R3.reuse, R126, PT ;  /* 0x0000007e0300720c */ /* 0x040fe20003fc4070 */
[--C-:B------:R-:W-:Y:S02]  /*3080*/  @!P0 IMAD.IADD R116, R116, 0x1, -R3.reuse ;  /* 0x0000000174748824 */ /* 0x100fe400078e0a03 */
[--C-:B------:R-:W-:Y:S01]  /*3090*/  @!P4 IMAD.IADD R120, R120, 0x1, -R3.reuse ;  /* 0x000000017878c824 */ /* 0x100fe200078e0a03 */
[C---:B------:R-:W-:Y:S01]  /*30a0*/  ISETP.GT.U32.AND P4, PT, R3.reuse, R134, PT ;  /* 0x000000860300720c */ /* 0x040fe20003f84070 */
[----:B------:R-:W-:Y:S01]  /*30b0*/  @!P1 IMAD.IADD R122, R122, 0x1, -R3 ;  /* 0x000000017a7a9824 */ /* 0x000fe200078e0a03 */
[C---:B------:R-:W-:Y:S01]  /*30c0*/  ISETP.GT.U32.AND P1, PT, R3.reuse, R116, PT ;  /* 0x000000740300720c */ /* 0x040fe20003f24070 */
[C---:B------:R-:W-:Y:S02]  /*30d0*/  IMAD R130, R3.reuse, R9, R130 ;  /* 0x0000000903827224 */ /* 0x040fe400078e0282 */
[----:B------:R-:W-:Y:S01]  /*30e0*/  IMAD.MOV R11, RZ, RZ, -R11 ;  /* 0x000000ffff0b7224 */ /* 0x000fe200078e0a0b */
[----:B------:R-:W2:Y:S01]  /*30f0*/  LDS R9, [UR9] ;  /* 0x00000009ff097984 */ /* 0x000ea20008000800 */
[--C-:B------:R-:W-:Y:S01]  /*3100*/  @!P2 IMAD.IADD R128, R128, 0x1, -R3.reuse ;  /* 0x000000018080a824 */ /* 0x100fe200078e0a03 */
[C---:B------:R-:W-:Y:S01]  /*3110*/  ISETP.GT.U32.AND P2, PT, R3.reuse, R122, PT ;  /* 0x0000007a0300720c */ /* 0x040fe20003f44070 */
[C---:B------:R-:W-:Y:S01]  /*3120*/  IMAD R132, R3.reuse, R11, R132 ;  /* 0x0000000b03847224 */ /* 0x040fe200078e0284 */
[----:B------:R-:W-:Y:S01]  /*3130*/  ISETP.GT.U32.AND P0, PT, R3, R130, PT ;  /* 0x000000820300720c */ /* 0x000fe20003f04070 */
[----:B------:R-:W-:-:S02]  /*3140*/  @!P5 IMAD.IADD R118, R118, 0x1, -R3 ;  /* 0x000000017676d824 */ /* 0x000fc400078e0a03 */
        /* <DEDUP_REMOVED lines=12> */
[----:B------:R-:W-:-:S02]  /*3210*/  IMAD.SHL.U32 R4, R214, 0x200000, RZ ;  /* 0x00200000d6047824 */ /* 0x000fc400078e00ff */
[--C-:B------:R-:W-:Y:S01]  /*3220*/  @!P5 IMAD.IADD R132, R132, 0x1, -R3.reuse ;  /* 0x000000018484d824 */ /* 0x100fe200078e0a03 */
[----:B------:R-:W-:Y:S01]  /*3230*/  ISETP.GE.AND P5, PT, R147, RZ, PT ;  /* 0x000000ff9300720c */ /* 0x000fe20003fa6270 */
[--C-:B------:R-:W-:Y:S01]  /*3240*/  @!P3 IMAD.IADD R118, R118, 0x1, -R3.reuse ;  /* 0x000000017676b824 */ /* 0x100fe200078e0a03 */
[C---:B------:R-:W-:Y:S01]  /*3250*/  ISETP.GT.U32.AND P3, PT, R3.reuse, R128, PT ;  /* 0x000000800300720c */ /* 0x040fe20003f64070 */
[--C-:B------:R-:W-:Y:S01]  /*3260*/  @!P6 IMAD.IADD R120, R120, 0x1, -R3.reuse ;  /* 0x000000017878e824 */ /* 0x100fe200078e0a03 */
[----:B------:R-:W-:Y:S01]  /*3270*/  ISETP.GT.U32.AND P4, PT, R3, R130, PT ;  /* 0x000000820300720c */ /* 0x000fe20003f84070 */
[--C-:B------:R-:W-:Y:S01]  /*3280*/  @!P1 IMAD.IADD R126, R126, 0x1, -R3.reuse ;  /* 0x000000017e7e9824 */ /* 0x100fe200078e0a03 */
[----:B------:R-:W-:Y:S01]  /*3290*/  LOP3.LUT R4, R4, 0x600000, RZ, 0xc0, !PT ;  /* 0x0060000004047812 */ /* 0x000fe200078ec0ff */
[--C-:B------:R-:W-:Y:S01]  /*32a0*/  @!P2 IMAD.IADD R134, R134, 0x1, -R3.reuse ;  /* 0x000000018686a824 */ /* 0x100fe200078e0a03 */
[----:B------:R-:W-:Y:S01]  /*32b0*/  ISETP.GE.AND P1, PT, R0, RZ, PT ;  /* 0x000000ff0000720c */ /* 0x000fe20003f26270 */
[----:B------:R-:W-:Y:S01]  /*32c0*/  @!P0 IMAD.IADD R124, R124, 0x1, -R3 ;  /* 0x000000017c7c8824 */ /* 0x000fe200078e0a03 */
[----:B------:R-:W-:Y:S01]  /*32d0*/  ISETP.GE.AND P2, PT, R145, RZ, PT ;  /* 0x000000ff9100720c */ /* 0x000fe20003f46270 */
[----:B------:R-:W-:Y:S01]  /*32e0*/  IMAD.SHL.U32 R7, R219, 0x2, RZ ;  /* 0x00000002db077824 */ /* 0x000fe200078e00ff */
[----:B------:R-:W-:Y:S01]  /*32f0*/  R2UR UR10, R4 ;  /* 0x00000000040a72ca */ /* 0x000fe200000e0000 */
[----:B------:R-:W-:Y:S01]  /*3300*/  IMAD.MOV.U32 R4, RZ, RZ, R5 ;  /* 0x000000ffff047224 */ /* 0x000fe200078e0005 */
[----:B------:R-:W-:Y:S01]  /*3310*/  ISETP.GT.U32.AND P6, PT, R3, R132, PT ;  /* 0x000000840300720c */ /* 0x000fe20003fc4070 */
[--C-:B------:R-:W-:Y:S01]  /*3320*/  @!P3 IMAD.IADD R128, R128, 0x1, -R3.reuse ;  /* 0x000000018080b824 */ /* 0x100fe200078e0a03 */
[----:B------:R-:W-:Y:S01]  /*3330*/  ISETP.GE.AND P3, PT, R142, RZ, PT ;  /* 0x000000ff8e00720c */ /* 0x000fe20003f66270 */
[----:B------:R-:W-:Y:S01]  /*3340*/  @!P5 IMAD.MOV R4, RZ, RZ, -R4 ;  /* 0x000000ffff04d224 */ /* 0x000fe200078e0a04 */
[----:B------:R-:W-:Y:S01]  /*3350*/  ISETP.GE.AND P5, PT, R143, RZ, PT ;  /* 0x000000ff8f00720c */ /* 0x000fe20003fa6270 */
[--C-:B------:R-:W-:Y:S01]  /*3360*/  @!P4 IMAD.IADD R130, R130, 0x1, -R3.reuse ;  /* 0x000000018282c824 */ /* 0x100fe200078e0a03 */
[----:B------:R-:W-:Y:S01]  /*3370*/  ISETP.GE.AND P4, PT, R144, RZ, PT ;  /* 0x000000ff9000720c */ /* 0x000fe20003f86270 */
[----:B------:R-:W-:Y:S01]  /*3380*/  @!P1 IMAD.MOV R8, RZ, RZ, -R8 ;  /* 0x000000ffff089224 */ /* 0x000fe200078e0a08 */
[----:B------:R-:W-:Y:S01]  /*3390*/  ISETP.GE.AND P1, PT, R141, RZ, PT ;  /* 0x000000ff8d00720c */ /* 0x000fe20003f26270 */
[----:B------:R-:W-:Y:S01]  /*33a0*/  @!P2 IMAD.MOV R10, RZ, RZ, -R10 ;  /* 0x000000ffff0aa224 */ /* 0x000fe200078e0a0a */
[----:B------:R-:W-:Y:S01]  /*33b0*/  ISETP.GE.AND P2, PT, R140, RZ, PT ;  /* 0x000000ff8c00720c */ /* 0x000fe20003f46270 */
[----:B------:R-:W-:Y:S01]  /*33c0*/  IMAD.MOV.U32 R5, RZ, RZ, R40 ;  /* 0x000000ffff057224 */ /* 0x000fe200078e0028 */
[----:B------:R-:W-:Y:S01]  /*33d0*/  LOP3.LUT R2, R7, 0x90, R2, 0x78, !PT ;  /* 0x0000009007027812 */ /* 0x000fe200078e7802 */
[----:B------:R-:W-:Y:S01]  /*33e0*/  @!P6 IMAD.IADD R132, R132, 0x1, -R3 ;  /* 0x000000018484e824 */ /* 0x000fe200078e0a03 */
[----:B--2---:R-:W-:Y:S01]  /*33f0*/  R2UR UR8, R9 ;  /* 0x00000000090872ca */ /* 0x004fe200000e0000 */
[----:B------:R-:W-:Y:S01]  /*3400*/  @!P3 IMAD.MOV R16, RZ, RZ, -R16 ;  /* 0x000000ffff10b224 */ /* 0x000fe200078e0a10 */
[----:B------:R-:W-:Y:S01]  /*3410*/  ISETP.GE.AND P3, PT, R137, RZ, PT ;  /* 0x000000ff8900720c */ /* 0x000fe20003f66270 */
        /* <DEDUP_REMOVED lines=8> */
[----:B------:R-:W-:Y:S01]  /*34a0*/  IMAD.MOV.U32 R3, RZ, RZ, R38 ;  /* 0x000000ffff037224 */ /* 0x000fe200078e0026 */
[----:B------:R-:W-:Y:S01]  /*34b0*/  ISETP.NE.AND P0, PT, R22, RZ, PT ;  /* 0x000000ff1600720c */ /* 0x000fe20003f05270 */
[----:B------:R-:W-:Y:S01]  /*34c0*/  IMAD.MOV.U32 R7, RZ, RZ, R46 ;  /* 0x000000ffff077224 */ /* 0x000fe200078e002e */
        /* <DEDUP_REMOVED lines=12> */
[----:B------:R-:W-:Y:S01]  /*3590*/  @!P0 LOP3.LUT R4, RZ, R22, RZ, 0x33, !PT ;  /* 0x00000016ff048212 */ /* 0x000fe200078e33ff */
[----:B------:R-:W-:Y:S01]  /*35a0*/  IMAD.MOV.U32 R9, RZ, RZ, R48 ;  /* 0x000000ffff097224 */ /* 0x000fe200078e0030 */
[----:B------:R-:W-:Y:S01]  /*35b0*/  ISETP.NE.AND P0, PT, R23, RZ, PT ;  /* 0x000000ff1700720c */ /* 0x000fe20003f05270 */
[----:B------:R-:W-:Y:S01]  /*35c0*/  @!P3 IMAD.MOV R5, RZ, RZ, -R5 ;  /* 0x000000ffff05b224 */ /* 0x000fe200078e0a05 */
[----:B------:R-:W-:Y:S01]  /*35d0*/  ISETP.GE.AND P3, PT, R49, RZ, PT ;  /* 0x000000ff3100720c */ /* 0x000fe20003f66270 */
[----:B------:R-:W-:Y:S01]  /*35e0*/  @!P5 IMAD.MOV R3, RZ, RZ, -R3 ;  /* 0x000000ffff03d224 */ /* 0x000fe200078e0a03 */
[----:B------:R-:W-:Y:S01]  /*35f0*/  ISETP.GE.AND P5, PT, R47, RZ, PT ;  /* 0x000000ff2f00720c */ /* 0x000fe20003fa6270 */
[----:B------:R-:W-:Y:S01]  /*3600*/  @!P4 IMAD.MOV R45, RZ, RZ, -R45 ;  /* 0x000000ffff2dc224 */ /* 0x000fe200078e0a2d */
[----:B------:R-:W-:Y:S01]  /*3610*/  ISETP.GE.AND P4, PT, R123, RZ, PT ;  /* 0x000000ff7b00720c */ /* 0x000fe20003f86270 */
[----:B------:R-:W-:Y:S01]  /*3620*/  IMAD.MOV.U32 R47, RZ, RZ, R42 ;  /* 0x000000ffff2f7224 */ /* 0x000fe200078e002a */
[----:B------:R-:W2:Y:S01]  /*3630*/  LDC.64 R22, c[0x0][0x3a0] ;  /* 0x0000e800ff167b82 */ /* 0x000ea20000000a00 */
[----:B------:R-:W-:Y:S01]  /*3640*/  IMAD.MOV.U32 R49, RZ, RZ, R44 ;  /* 0x000000ffff317224 */ /* 0x000fe200078e002c */
[C---:B------:R-:W-:Y:S01]  /*3650*/  SEL R40, R168.reuse, R10, !P0 ;  /* 0x0000000aa8287207 */ /* 0x040fe20004000000 */
[----:B------:R-:W-:Y:S01]  /*3660*/  @!P1 IMAD.MOV R47, RZ, RZ, -R47 ;  /* 0x000000ffff2f9224 */ /* 0x000fe200078e0a2f */
[----:B------:R-:W-:Y:S01]  /*3670*/  ISETP.GE.AND P1, PT, R121, RZ, PT ;  /* 0x000000ff7900720c */ /* 0x000fe20003f26270 */
[----:B------:R-:W-:Y:S01]  /*3680*/  @!P2 IMAD.MOV R49, RZ, RZ, -R49 ;  /* 0x000000ffff31a224 */ /* 0x000fe200078e0a31 */
[----:B------:R-:W-:Y:S01]  /*3690*/  ISETP.GE.AND P2, PT, R119, RZ, PT ;  /* 0x000000ff7700720c */ /* 0x000fe20003f46270 */
        /* <DEDUP_REMOVED lines=8> */
[----:B------:R-:W-:Y:S01]  /*3720*/  IMAD.MOV.U32 R53, RZ, RZ, R52 ;  /* 0x000000ffff357224 */ /* 0x000fe200078e0034 */
[C---:B------:R-:W-:Y:S01]  /*3730*/  SEL R44, R168.reuse, R18, !P0 ;  /* 0x00000012a82c7207 */ /* 0x040fe20004000000 */
[----:B------:R-:W-:Y:S01]  /*3740*/  @!P3 IMAD.MOV R51, RZ, RZ, -R51 ;  /* 0x000000ffff33b224 */ /* 0x000fe200078e0a33 */
[----:B------:R-:W-:Y:S01]  /*3750*/  ISETP.GE.AND P3, PT, R117, RZ, PT ;  /* 0x000000ff7500720c */ /* 0x000fe20003f66270 */
        /* <DEDUP_REMOVED lines=34> */
[----:B-1----:R-:W-:Y:S01]  /*3980*/  IMAD R17, R193, R20, RZ ;  /* 0x00000014c1117224 */ /* 0x002fe200078e02ff */
[----:B------:R-:W-:Y:S01]  /*3990*/  SEL R62, R168, R70, !P0 ;  /* 0x00000046a83e7207 */ /* 0x000fe20004000000 */
[----:B--2---:R-:W-:Y:S01]  /*39a0*/  VIADD R236, R22, 0x3f ;  /* 0x0000003f16ec7836 */ /* 0x004fe20000000000 */
[----:B------:R-:W-:Y:S01]  /*39b0*/  SEL R64, R168, R72, !P0 ;  /* 0x00000048a8407207 */ /* 0x000fe20004000000 */
        /* <DEDUP_REMOVED lines=10> */
[C---:B------:R-:W-:Y:S01]  /*3a60*/  IMAD R167, R20.reuse, 0x2, R17 ;  /* 0x0000000214a77824 */ /* 0x040fe200078e0211 */
[----:B------:R1:W-:Y:S01]  /*3a70*/  STL [R1], R236 ;  /* 0x000000ec01007387 */ /* 0x0003e20000100800 */
        /* <DEDUP_REMOVED lines=12> */
[----:B------:R-:W-:Y:S01]  /*3b40*/  IMAD R169, R20, 0x2, R167 ;  /* 0x0000000214a97824 */ /* 0x000fe200078e02a7 */
[C---:B------:R-:W-:Y:S01]  /*3b50*/  SEL R125, R168.reuse, R78, !P0 ;  /* 0x0000004ea87d7207 */ /* 0x040fe20004000000 */
[----:B------:R-:W-:Y:S01]  /*3b60*/  @!P6 IMAD.MOV R136, RZ, RZ, -R136 ;  /* 0x000000ffff88e224 */ /* 0x000fe200078e0a88 */
        /* <DEDUP_REMOVED lines=12> */
[----:B------:R-:W-:Y:S01]  /*3c30*/  SEL R92, R168, R6, !P0 ;  /* 0x00000006a85c7207 */ /* 0x000fe20004000000 */
[----:B------:R-:W-:Y:S01]  /*3c40*/  IMAD R23, R4, R23, RZ ;  /* 0x0000001704177224 */ /* 0x000fe200078e02ff */
        /* <DEDUP_REMOVED lines=13> */
[----:B------:R-:W-:Y:S01]  /*3d20*/  UIADD3 UR10, UPT, UPT, UR8, UR10, URZ ;  /* 0x0000000a080a7290 */ /* 0x000fe2000fffe0ff */
        /* <DEDUP_REMOVED lines=12> */
[----:B------:R-:W-:-:S02]  /*3df0*/  SEL R39, R168, R26, !P0 ;  /* 0x0000001aa8277207 */ /* 0x000fc40004000000 */
[----:B------:R-:W-:Y:S01]  /*3e00*/  SEL R61, R168, R68, !P0 ;  /* 0x00000044a83d7207 */ /* 0x000fe20004000000 */
[----:B------:R-:W-:Y:S01]  /*3e10*/  IMAD R26, R20, 0x2, R19 ;  /* 0x00000002141a7824 */ /* 0x000fe200078e0213 */
[C---:B------:R-:W-:Y:S01]  /*3e20*/  SEL R63, R168.reuse, R74, !P0 ;  /* 0x0000004aa83f7207 */ /* 0x040fe20004000000 */
[----:B------:R-:W-:Y:S01]  /*3e30*/  @!P4 IMAD.MOV R126, RZ, RZ, -R126 ;  /* 0x000000ffff7ec224 */ /* 0x000fe200078e0a7e */
[----:B------:R-:W-:Y:S01]  /*3e40*/  SEL R65, R168, R76, !P0 ;  /* 0x0000004ca8417207 */ /* 0x000fe20004000000 */
[----:B------:R-:W-:Y:S01]  /*3e50*/  IMAD R28, R20, 0x2, R26 ;  /* 0x00000002141c7824 */ /* 0x000fe200078e021a */
[C---:B------:R-:W-:Y:S01]  /*3e60*/  SEL R37, R168.reuse, R16, !P0 ;  /* 0x00000010a8257207 */ /* 0x040fe20004000000 */
[----:B------:R-:W-:Y:S01]  /*3e70*/  @!P5 IMAD.MOV R128, RZ, RZ, -R128 ;  /* 0x000000ffff80d224 */ /* 0x000fe200078e0a80 */
[C---:B------:R-:W-:Y:S01]  /*3e80*/  SEL R52, R168.reuse, R3, !P0 ;  /* 0x00000003a8347207 */ /* 0x040fe20004000000 */
[----:B------:R-:W-:Y:S01]  /*3e90*/  @!P3 IMAD.MOV R130, RZ, RZ, -R130 ;  /* 0x000000ffff82b224 */ /* 0x000fe200078e0a82 */
[C---:B------:R-:W-:Y:S01]  /*3ea0*/  SEL R50, R168.reuse, R5, !P0 ;  /* 0x00000005a8327207 */ /* 0x040fe20004000000 */
[----:B------:R-:W-:Y:S01]  /*3eb0*/  @!P1 IMAD.MOV R132, RZ, RZ, -R132 ;  /* 0x000000ffff849224 */ /* 0x000fe200078e0a84 */
[C---:B------:R-:W-:Y:S01]  /*3ec0*/  SEL R47, R168.reuse, R47, !P0 ;  /* 0x0000002fa82f7207 */ /* 0x040fe20004000000 */
[----:B------:R-:W-:Y:S01]  /*3ed0*/  @!P2 IMAD.MOV R134, RZ, RZ, -R134 ;  /* 0x000000ffff86a224 */ /* 0x000fe200078e0a86 */
[----:B------:R-:W-:Y:S01]  /*3ee0*/  SEL R49, R168, R49, !P0 ;  /* 0x00000031a8317207 */ /* 0x000fe20004000000 */
[----:B------:R-:W-:Y:S01]  /*3ef0*/  IMAD R29, R20, 0x2, R28 ;  /* 0x00000002141d7824 */ /* 0x000fe200078e021c */
[----:B------:R-:W-:-:S02]  /*3f00*/  SEL R56, R168, R7, !P0 ;  /* 0x00000007a8387207 */ /* 0x000fc40004000000 */
[----:B------:R-:W-:Y:S01]  /*3f10*/  SEL R54, R168, R9, !P0 ;  /* 0x00000009a8367207 */ /* 0x000fe20004000000 */
[----:B------:R-:W-:Y:S01]  /*3f20*/  IMAD R81, R20, 0x2, R29 ;  /* 0x0000000214517824 */ /* 0x000fe200078e021d */
[C---:B------:R-:W-:Y:S02]  /*3f30*/  SEL R51, R168.reuse, R51, !P0 ;  /* 0x00000033a8337207 */ /* 0x040fe40004000000 */
[C---:B------:R-:W-:Y:S02]  /*3f40*/  SEL R53, R168.reuse, R53, !P0 ;  /* 0x00000035a8357207 */ /* 0x040fe40004000000 */
[C---:B------:R-:W-:Y:S02]  /*3f50*/  SEL R60, R168.reuse, R11, !P0 ;  /* 0x0000000ba83c7207 */ /* 0x040fe40004000000 */
[C---:B------:R-:W-:Y:S02]  /*3f60*/  SEL R58, R168.reuse, R13, !P0 ;  /* 0x0000000da83a7207 */ /* 0x040fe40004000000 */
[----:B------:R-:W-:-:S02]  /*3f70*/  SEL R55, R168, R55, !P0 ;  /* 0x00000037a8377207 */ /* 0x000fc40004000000 */
[C---:B------:R-:W-:Y:S02]  /*3f80*/  SEL R57, R168.reuse, R57, !P0 ;  /* 0x00000039a8397207 */ /* 0x040fe40004000000 */
        /* <DEDUP_REMOVED lines=29> */
[----:B------:R-:W-:Y:S01]  /*4160*/  SEL R168, R168, R136, !P0 ;  /* 0x00000088a8a87207 */ /* 0x000fe20004000000 */
[----:B------:R-:W-:Y:S01]  /*4170*/  BAR.SYNC.DEFER_BLOCKING 0x0 ;  /* 0x0000000000007b1d */ /* 0x000fe20000010000 */
[----:B------:R-:W-:-:S05]  /*4180*/  LOP3.LUT P1, RZ, R101, 0x7f, RZ, 0xc0, !PT ;  /* 0x0000007f65ff7812 */ /* 0x000fca000782c0ff */
[----:B-1--4-:R-:W-:Y:S08]  /*4190*/  BRA.U UP0, `(.L_x_5) ;  /* 0x0000000100187547 */ /* 0x012ff0000b800000 */
[----:B------:R-:W-:Y:S01]  /*41a0*/  ELECT P0, URZ, PT ;  /* 0x0000000000ff782f */ /* 0x000fe20003800000 */
[----:B------:R-:W-:Y:S01]  /*41b0*/  IMAD.MOV.U32 R3, RZ, RZ, 0x1 ;  /* 0x00000001ff037424 */ /* 0x000fe200078e00ff */
[----:B------:R-:W-:Y:S01]  /*41c0*/  UMOV UR5, 0x40 ;  /* 0x0000004000057882 */ /* 0x000fe20000000000 */
[----:B------:R-:W-:Y:S01]  /*41d0*/  UVIRTCOUNT.DEALLOC.SMPOOL 0x80 ;  /* 0x000000800000784c */ /* 0x000fe20000000000 */
[----:B------:R-:W-:-:S09]  /*41e0*/  ULEA UR5, UR4, UR5, 0x18 ;  /* 0x0000000504057291 */ /* 0x000fd2000f8ec0ff */
[----:B------:R1:W-:Y:S03]  /*41f0*/  @P0 STS.U8 [UR5], R3 ;  /* 0x00000003ff000988 */ /* 0x0003e60008000005 */
.L_x_5:
[----:B------:R-:W-:Y:S01]  /*4200*/  STTM.16dp32bit_t0_t15.x64 tmem[UR10], RZ ;  /* 0x000000ff000079ed */ /* 0x000fe20008b0000a */
[----:B------:R-:W-:Y:S01]  /*4210*/  STTM.16dp32bit_t16_t31.x64 tmem[UR10+0x40], RZ ;  /* 0x000040ff000079ed */ /* 0x000fe20008b2000a */
[----:B------:R-:W2:Y:S02]  /*4220*/  FENCE.VIEW.ASYNC.T ;  /* 0x00000000000073c6 */ /* 0x000ea40000000200 */
[----:B--2---:R-:W-:Y:S01]  /*4230*/  VOTEU.ALL UP1, P1 ;  /* 0x0000000000ff7886 */ /* 0x004fe20000820000 */
[----:B------:R-:W-:Y:S01]  /*4240*/  IMAD R27, R20, 0x2, R81 ;  /* 0x00000002141b7824 */ /* 0x000fe200078e0251 */
[----:B------:R-:W-:Y:S01]  /*4250*/  VOTEU.ALL UP2, P1 ;  /* 0x0000000000ff7886 */ /* 0x000fe20000840000 */
[----:B------:R-:W-:Y:S01]  /*4260*/  ISETP.GT.AND P0, PT, R236, 0x3f, PT ;  /* 0x0000003fec00780c */ /* 0x000fe20003f04270 */
[----:B------:R-:W-:Y:S01]  /*4270*/  IMAD.SHL.U32 R86, R23, 0x2, RZ ;  /* 0x0000000217567824 */ /* 0x000fe200078e00ff */
[----:B------:R-:W-:-:S04]  /*4280*/  @!UP1 UIADD3 UR4, UPT, UPT, -UR6, 0x100000, URZ ;  /* 0x0010000006049890 */ /* 0x000fc8000fffe1ff */
[----:B------:R-:W-:Y:S02]  /*4290*/  @!UP1 USHF.L.U32 UR5, UR4, 0xb, URZ ;  /* 0x0000000b04059899 */ /* 0x000fe400080006ff */
[----:B------:R-:W-:Y:S01]  /*42a0*/  @!UP1 USHF.L.U32 UR4, UR4, 0x1, URZ ;  /* 0x0000000104049899 */ /* 0x000fe200080006ff */
[----:B------:R-:W-:Y:S01]  /*42b0*/  BAR.SYNC.DEFER_BLOCKING 0x0 ;  /* 0x0000000000007b1d */ /* 0x000fe20000010000 */
[----:B------:R-:W-:Y:S01]  /*42c0*/  IMAD R80, R20, 0x2, R27 ;  /* 0x0000000214507824 */ /* 0x000fe200078e021b */
[----:B------:R-:W-:Y:S02]  /*42d0*/  ISETP.LT.AND P2, PT, R25, R22, P0 ;  /* 0x000000161900720c */ /* 0x000fe40000741270 */
[----:B------:R-:W-:Y:S01]  /*42e0*/  IADD3 R170, P3, PT, R86, UR16, RZ ;  /* 0x0000001056aa7c10 */ /* 0x000fe2000ff7e0ff */
[----:B-1----:R-:W-:-:S03]  /*42f0*/  IMAD R3, R20, 0x2, R80 ;  /* 0x0000000214037824 */ /* 0x002fc600078e0250 */
[----:B------:R-:W-:Y:S01]  /*4300*/  LEA.HI.X.SX32 R195, R23, UR17, 0x1, P3 ;  /* 0x0000001117c37c11 */ /* 0x000fe200098f0eff */
[----:B------:R-:W-:Y:S01]  /*4310*/  IMAD R9, R20, 0x2, R3 ;  /* 0x0000000214097824 */ /* 0x000fe200078e0203 */
[----:B------:R-:W-:-:S03]  /*4320*/  LEA R4, P3, R213, R170, 0x1 ;  /* 0x000000aad5047211 */ /* 0x000fc600078608ff */
[C---:B------:R-:W-:Y:S01]  /*4330*/  IMAD R25, R20.reuse, 0x2, R9 ;  /* 0x0000000214197824 */ /* 0x040fe200078e0209 */
[----:B------:R-:W-:Y:S01]  /*4340*/  LEA.HI.X.SX32 R5, R213, R195, 0x1, P3 ;  /* 0x000000c3d5057211 */ /* 0x000fe200018f0eff */
[----:B------:R-:W1:Y:S02]  /*4350*/  FENCE.VIEW.ASYNC.S ;  /* 0x00000000000073c6 */ /* 0x000e640000000000 */
[----:B-1----:R1:W2:Y:S02]  /*4360*/  @!UP2 SYNCS.EXCH.64 URZ, [UR11], UR4 ;  /* 0x000000040bffa5b2 */ /* 0x0022a40008000100 */
[----:B--2---:R-:W-:Y:S01]  /*4370*/  BAR.SYNC.DEFER_BLOCKING 0x0 ;  /* 0x0000000000007b1d */ /* 0x004fe20000010000 */
[----:B------:R-:W-:Y:S01]  /*4380*/  IMAD R31, R20, 0x2, R25 ;  /* 0x00000002141f7824 */ /* 0x000fe200078e0219 */
[----:B------:R-:W-:-:S03]  /*4390*/  ISETP.LT.AND P4, PT, R15, R22, P0 ;  /* 0x000000160f00720c */ /* 0x000fc60000781270 */
[----:B------:R-:W-:Y:S01]  /*43a0*/  IMAD R11, R20, 0x2, R31 ;  /* 0x00000002140b7824 */ /* 0x000fe200078e021f */
[----:B------:R-:W-:-:S03]  /*43b0*/  LOP3.LUT R218, R193, 0x18, RZ, 0xfc, !PT ;  /* 0x00000018c1da7812 */ /* 0x000fc600078efcff */
[C---:B------:R-:W-:Y:S01]  /*43c0*/  IMAD R13, R20.reuse, 0x2, R11 ;  /* 0x00000002140d7824 */ /* 0x040fe200078e020b */
[----:B------:R-:W-:Y:S01]  /*43d0*/  LOP3.LUT R217, R193, 0x1a, RZ, 0xfc, !PT ;  /* 0x0000001ac1d97812 */ /* 0x000fe200078efcff */
[----:B-1----:R-:W1:Y:S02]  /*43e0*/  LDCU UR4, c[0x0][0x3b0] ;  /* 0x00007600ff0477ac */ /* 0x002e640008000800 */
[----:B------:R-:W-:Y:S01]  /*43f0*/  IMAD R87, R20, 0x2, R13 ;  /* 0x0000000214577824 */ /* 0x000fe200078e020d */
[----:B------:R-:W-:Y:S02]  /*4400*/  PRMT R196, RZ, 0x7610, R196 ;  /* 0x00007610ffc47816 */ /* 0x000fe400000000c4 */
[----:B------:R-:W-:Y:S01]  /*4410*/  ISETP.LT.AND P3, PT, R218, R22, P0 ;  /* 0x00000016da00720c */ /* 0x000fe20000761270 */
[----:B------:R-:W-:Y:S01]  /*4420*/  IMAD R85, R20, 0x2, R87 ;  /* 0x0000000214557824 */ /* 0x000fe200078e0257 */
[----:B0-----:R0:W2:Y:S01]  /*4430*/  @P2 LDG.E.U16 R194, desc[UR20][R4.64] ;  /* 0x0000001404c22981 */ /* 0x0010a2000c1e1500 */
[----:B------:R-:W-:-:S02]  /*4440*/  LEA R6, P2, R29, R170, 0x1 ;  /* 0x000000aa1d067211 */ /* 0x000fc400078408ff */
[----:B------:R-:W-:Y:S02]  /*4450*/  PRMT R192, RZ, 0x7610, R192 ;  /* 0x00007610ffc07816 */ /* 0x000fe400000000c0 */
[-C--:B------:R-:W-:Y:S02]  /*4460*/  LEA.HI.X.SX32 R7, R29, R195.reuse, 0x1, P2 ;  /* 0x000000c31d077211 */ /* 0x080fe400010f0eff */
[----:B------:R-:W-:Y:S01]  /*4470*/  ISETP.LT.AND P2, PT, R217, R22, P0 ;  /* 0x00000016d900720c */ /* 0x000fe20000741270 */
[C---:B------:R-:W-:Y:S01]  /*4480*/  IMAD R15, R20.reuse, 0x2, R85 ;  /* 0x00000002140f7824 */ /* 0x040fe200078e0255 */
[C---:B0-----:R-:W-:Y:S01]  /*4490*/  LEA R4, P5, R3.reuse, R170, 0x1 ;  /* 0x000000aa03047211 */ /* 0x041fe200078a08ff */
[----:B------:R0:W3:Y:S01]  /*44a0*/  @P4 LDG.E.U16 R196, desc[UR20][R6.64] ;  /* 0x0000001406c44981 */ /* 0x0000e2000c1e1500 */
[----:B------:R-:W-:Y:S01]  /*44b0*/  PRMT R180, RZ, 0x7610, R180 ;  /* 0x00007610ffb47816 */ /* 0x000fe200000000b4 */
[----:B------:R-:W-:Y:S01]  /*44c0*/  IMAD R89, R20, 0x2, R15 ;  /* 0x0000000214597824 */ /* 0x000fe200078e020f */
[----:B------:R-:W-:-:S02]  /*44d0*/  LEA.HI.X.SX32 R5, R3, R195, 0x1, P5 ;  /* 0x000000c303057211 */ /* 0x000fc400028f0eff */
[----:B------:R-:W-:Y:S02]  /*44e0*/  LOP3.LUT R3, R193, 0x20, RZ, 0xfc, !PT ;  /* 0x00000020c1037812 */ /* 0x000fe400078efcff */
[C---:B0-----:R-:W-:Y:S01]  /*44f0*/  LEA R6, P4, R9.reuse, R170, 0x1 ;  /* 0x000000aa09067211 */ /* 0x041fe200078808ff */
[----:B------:R0:W4:Y:S03]  /*4500*/  @P3 LDG.E.U16 R192, desc[UR20][R4.64] ;  /* 0x0000001404c03981 */ /* 0x000126000c1e1500 */
[----:B------:R-:W-:Y:S01]  /*4510*/  LEA.HI.X.SX32 R7, R9, R195, 0x1, P4 ;  /* 0x000000c309077211 */ /* 0x000fe200020f0eff */
[----:B------:R-:W-:Y:S01]  /*4520*/  IMAD R91, R20, 0x2, R89 ;  /* 0x00000002145b7824 */ /* 0x000fe200078e0259 */
[----:B------:R-:W-:-:S03]  /*4530*/  ISETP.LT.AND P3, PT, R3, R22, P0 ;  /* 0x000000160300720c */ /* 0x000fc60000761270 */
[----:B------:R5:W2:Y:S01]  /*4540*/  @P2 LDG.E.U16 R180, desc[UR20][R6.64] ;  /* 0x0000001406b42981 */ /* 0x000aa2000c1e1500 */
[----:B0-----:R-:W-:Y:S01]  /*4550*/  LOP3.LUT R4, R193, 0x22, RZ, 0xfc, !PT ;  /* 0x00000022c1047812 */ /* 0x001fe200078efcff */
[----:B------:R-:W-:-:S03]  /*4560*/  IMAD R33, R20, 0x2, R91 ;  /* 0x0000000214217824 */ /* 0x000fc600078e025b */
[----:B------:R-:W-:Y:S02]  /*4570*/  ISETP.LT.AND P2, PT, R4, R22, P0 ;  /* 0x000000160400720c */ /* 0x000fe40000741270 */
[CC--:B-----5:R-:W-:Y:S02]  /*4580*/  LEA R6, P4, R11.reuse, R170.reuse, 0x1 ;  /* 0x000000aa0b067211 */ /* 0x0e0fe400078808ff */
[----:B------:R-:W-:Y:S02]  /*4590*/  PRMT R191, RZ, 0x7610, R191 ;  /* 0x00007610ffbf7816 */ /* 0x000fe400000000bf */
[-C--:B------:R-:W-:Y:S01]  /*45a0*/  LEA.HI.X.SX32 R7, R11, R195.reuse, 0x1, P4 ;  /* 0x000000c30b077211 */ /* 0x080fe200020f0eff */
[C---:B------:R-:W-:Y:S01]  /*45b0*/  IMAD R11, R20.reuse, 0x2, R33 ;  /* 0x00000002140b7824 */ /* 0x040fe200078e0221 */
[----:B------:R-:W-:Y:S02]  /*45c0*/  LEA R8, P5, R13, R170, 0x1 ;  /* 0x000000aa0d087211 */ /* 0x000fe400078a08ff */
[----:B------:R-:W-:Y:S01]  /*45d0*/  LOP3.LUT R5, R193, 0x28, RZ, 0xfc, !PT ;  /* 0x00000028c1057812 */ /* 0x000fe200078efcff */
[C---:B------:R-:W-:Y:S01]  /*45e0*/  IMAD R95, R20.reuse, 0x2, R11 ;  /* 0x00000002145f7824 */ /* 0x040fe200078e020b */
[----:B------:R-:W-:Y:S01]  /*45f0*/  PRMT R187, RZ, 0x7610, R187 ;  /* 0x00007610ffbb7816 */ /* 0x000fe200000000bb */
[----:B------:R0:W5:Y:S01]  /*4600*/  @P3 LDG.E.U16 R191, desc[UR20][R6.64] ;  /* 0x0000001406bf3981 */ /* 0x000162000c1e1500 */
[----:B------:R-:W-:Y:S01]  /*4610*/  LEA.HI.X.SX32 R9, R13, R195, 0x1, P5 ;  /* 0x000000c30d097211 */ /* 0x000fe200028f0eff */
[----:B------:R-:W-:Y:S01]  /*4620*/  IMAD R97, R20, 0x2, R95 ;  /* 0x0000000214617824 */ /* 0x000fe200078e025f */
[----:B------:R-:W-:-:S03]  /*4630*/  ISETP.LT.AND P3, PT, R5, R22, P0 ;  /* 0x000000160500720c */ /* 0x000fc60000761270 */
[----:B------:R1:W2:Y:S01]  /*4640*/  @P2 LDG.E.U16 R187, desc[UR20][R8.64] ;  /* 0x0000001408bb2981 */ /* 0x0002a2000c1e1500 */
[----:B------:R-:W-:Y:S01]  /*4650*/  IMAD R83, R20, 0x2, R97 ;  /* 0x0000000214537824 */ /* 0x000fe200078e0261 */
[C---:B0-----:R-:W-:Y:S02]  /*4660*/  LOP3.LUT R6, R193.reuse, 0x30, RZ, 0xfc, !PT ;  /* 0x00000030c1067812 */ /* 0x041fe400078efcff */
[----:B------:R-:W-:Y:S02]  /*4670*/  LOP3.LUT R7, R193, 0x38, RZ, 0xfc, !PT ;  /* 0x00000038c1077812 */ /* 0x000fe400078efcff */
[----:B------:R-:W-:Y:S02]  /*4680*/  ISETP.LT.AND P4, PT, R6, R22, P0 ;  /* 0x000000160600720c */ /* 0x000fe40000781270 */
[C---:B-1----:R-:W-:Y:S02]  /*4690*/  LEA R8, P2, R15.reuse, R170, 0x1 ;  /* 0x000000aa0f087211 */ /* 0x042fe400078408ff */
[----:B------:R-:W-:Y:S01]  /*46a0*/  PRMT R190, RZ, 0x7610, R190 ;  /* 0x00007610ffbe7816 */ /* 0x000fe200000000be */
[----:B------:R-:W-:Y:S01]  /*46b0*/  IMAD R99, R20, 0x2, R83 ;  /* 0x0000000214637824 */ /* 0x000fe200078e0253 */
[----:B------:R-:W-:-:S02]  /*46c0*/  LEA.HI.X.SX32 R9, R15, R195, 0x1, P2 ;  /* 0x000000c30f097211 */ /* 0x000fc400010f0eff */
[----:B------:R-:W-:Y:S02]  /*46d0*/  ISETP.LT.AND P2, PT, R7, R22, P0 ;  /* 0x000000160700720c */ /* 0x000fe40000741270 */
[-C--:B------:R-:W-:Y:S01]  /*46e0*/  LEA R10, P5, R11, R170.reuse, 0x1 ;  /* 0x000000aa0b0a7211 */ /* 0x080fe200078a08ff */
[----:B------:R0:W2:Y:S01]  /*46f0*/  @P3 LDG.E.U16 R190, desc[UR20][R8.64] ;  /* 0x0000001408be3981 */ /* 0x0000a2000c1e1500 */
[----:B------:R-:W-:Y:S02]  /*4700*/  PRMT R189, RZ, 0x7610, R189 ;  /* 0x00007610ffbd7816 */ /* 0x000fe400000000bd */
[----:B------:R-:W-:Y:S02]  /*4710*/  LEA R12, P3, R99, R170, 0x1 ;  /* 0x000000aa630c7211 */ /* 0x000fe400078608ff */
[----:B------:R-:W-:Y:S02]  /*4720*/  LEA.HI.X.SX32 R11, R11, R195, 0x1, P5 ;  /* 0x000000c30b0b7211 */ /* 0x000fe400028f0eff */
[----:B------:R-:W-:-:S02]  /*4730*/  PRMT R188, RZ, 0x7610, R188 ;  /* 0x00007610ffbc7816 */ /* 0x000fc400000000bc */
[C---:B0-----:R-:W-:Y:S01]  /*4740*/  LOP3.LUT R8, R193.reuse, 0x2a, RZ, 0xfc, !PT ;  /* 0x0000002ac1087812 */ /* 0x041fe200078efcff */
[----:B------:R0:W2:Y:S01]  /*4750*/  @P4 LDG.E.U16 R189, desc[UR20][R10.64] ;  /* 0x000000140abd4981 */ /* 0x0000a2000c1e1500 */
[----:B------:R-:W-:Y:S02]  /*4760*/  LOP3.LUT R9, R193, 0x32, RZ, 0xfc, !PT ;  /* 0x00000032c1097812 */ /* 0x000fe400078efcff */
[----:B------:R-:W-:Y:S02]  /*4770*/  LEA.HI.X.SX32 R13, R99, R195, 0x1, P3 ;  /* 0x000000c3630d7211 */ /* 0x000fe400018f0eff */
[-C--:B------:R-:W-:Y:S02]  /*4780*/  ISETP.LT.AND P3, PT, R8, R22.reuse, P0 ;  /* 0x000000160800720c */ /* 0x080fe40000761270 */
[----:B------:R-:W-:Y:S01]  /*4790*/  ISETP.LT.AND P4, PT, R9, R22, P0 ;  /* 0x000000160900720c */ /* 0x000fe20000781270 */
[----:B------:R1:W2:Y:S01]  /*47a0*/  @P2 LDG.E.U16 R188, desc[UR20][R12.64] ;  /* 0x000000140cbc2981 */ /* 0x0002a2000c1e1500 */
[----:B------:R-:W-:-:S02]  /*47b0*/  LEA R14, P5, R95, R170, 0x1 ;  /* 0x000000aa5f0e7211 */ /* 0x000fc400078a08ff */
[----:B0-----:R-:W-:Y:S02]  /*47c0*/  LOP3.LUT R10, R193, 0x3a, RZ, 0xfc, !PT ;  /* 0x0000003ac10a7812 */ /* 0x001fe400078efcff */
[----:B------:R-:W-:Y:S02]  /*47d0*/  PRMT R186, RZ, 0x7610, R186 ;  /* 0x00007610ffba7816 */ /* 0x000fe400000000ba */
[----:B------:R-:W-:Y:S02]  /*47e0*/  PRMT R185, RZ, 0x7610, R185 ;  /* 0x00007610ffb97816 */ /* 0x000fe400000000b9 */
[----:B-1----:R-:W-:Y:S01]  /*47f0*/  LEA R12, P2, R89, R170, 0x1 ;  /* 0x000000aa590c7211 */ /* 0x002fe200078408ff */
[----:B------:R-:W-:Y:S01]  /*4800*/  IMAD R99, R20, 0x2, R99 ;  /* 0x0000000214637824 */ /* 0x000fe200078e0263 */
[-C--:B------:R-:W-:Y:S02]  /*4810*/  LEA.HI.X.SX32 R15, R95, R195.reuse, 0x1, P5 ;  /* 0x000000c35f0f7211 */ /* 0x080fe400028f0eff */
[----:B------:R-:W-:-:S02]  /*4820*/  LEA.HI.X.SX32 R13, R89, R195, 0x1, P2 ;  /* 0x000000c3590d7211 */ /* 0x000fc400010f0eff */
[----:B------:R-:W-:Y:S01]  /*4830*/  ISETP.LT.AND P2, PT, R10, R22, P0 ;  /* 0x000000160a00720c */ /* 0x000fe20000741270 */
[----:B------:R-:W2:Y:S01]  /*4840*/  @P4 LDG.E.U16 R185, desc[UR20][R14.64] ;  /* 0x000000140eb94981 */ /* 0x000ea2000c1e1500 */
[----:B------:R-:W-:-:S03]  /*4850*/  LOP3.LUT R18, R193, 0xa, RZ, 0xfc, !PT ;  /* 0x0000000ac1127812 */ /* 0x000fc600078efcff */
[----:B------:R0:W2:Y:S01]  /*4860*/  @P3 LDG.E.U16 R186, desc[UR20][R12.64] ;  /* 0x000000140cba3981 */ /* 0x0000a2000c1e1500 */
[----:B------:R-:W-:Y:S02]  /*4870*/  ISETP.LT.AND P4, PT, R18, R22, P0 ;  /* 0x000000161200720c */ /* 0x000fe40000781270 */
[----:B------:R-:W-:Y:S02]  /*4880*/  SHF.R.U32.HI R11, RZ, 0x6, R101 ;  /* 0x00000006ff0b7819 */ /* 0x000fe40000011665 */
[----:B------:R-:W-:Y:S02]  /*4890*/  PRMT R184, RZ, 0x7610, R184 ;  /* 0x00007610ffb87816 */ /* 0x000fe400000000b8 */
[-C--:B0-----:R-:W-:Y:S02]  /*48a0*/  LEA R12, P3, R99, R170.reuse, 0x1 ;  /* 0x000000aa630c7211 */ /* 0x081fe400078608ff */
[----:B------:R-:W-:Y:S02]  /*48b0*/  LEA R14, P5, R19, R170, 0x1 ;  /* 0x000000aa130e7211 */ /* 0x000fe400078a08ff */
[----:B------:R-:W-:-:S02]  /*48c0*/  LEA.HI.X.SX32 R13, R99, R195, 0x1, P3 ;  /* 0x000000c3630d7211 */ /* 0x000fc400018f0eff */
[----:B------:R-:W-:Y:S02]  /*48d0*/  SGXT.U32 R11, R11, 0x1 ;  /* 0x000000010b0b781a */ /* 0x000fe40000000000 */
[----:B------:R-:W-:Y:S01]  /*48e0*/  PRMT R183, RZ, 0x7610, R183 ;  /* 0x00007610ffb77816 */ /* 0x000fe200000000b7 */
[----:B------:R0:W2:Y:S01]  /*48f0*/  @P2 LDG.E.U16 R184, desc[UR20][R12.64] ;  /* 0x000000140cb82981 */ /* 0x0000a2000c1e1500 */
[----:B------:R-:W-:Y:S02]  /*4900*/  LEA.HI.X.SX32 R15, R19, R195, 0x1, P5 ;  /* 0x000000c3130f7211 */ /* 0x000fe400028f0eff */
[----:B------:R-:W-:-:S03]  /*4910*/  ISETP.LT.AND P2, PT, R11, R22, P0 ;  /* 0x000000160b00720c */ /* 0x000fc60000741270 */
[----:B------:R1:W2:Y:S01]  /*4920*/  @P4 LDG.E.U16 R183, desc[UR20][R14.64] ;  /* 0x000000140eb74981 */ /* 0x0002a2000c1e1500 */
[C---:B------:R-:W-:Y:S02]  /*4930*/  LEA R88, P4, R17.reuse, R170, 0x1 ;  /* 0x000000aa11587211 */ /* 0x040fe400078808ff */
[----:B------:R-:W-:Y:S02]  /*4940*/  PRMT R197, RZ, 0x7610, R197 ;  /* 0x00007610ffc57816 */ /* 0x000fe400000000c5 */
[----:B------:R-:W-:-:S05]  /*4950*/  LEA.HI.X.SX32 R89, R17, R195, 0x1, P4 ;  /* 0x000000c311597211 */ /* 0x000fca00020f0eff */
[----:B------:R-:W2:Y:S01]  /*4960*/  @P2 LDG.E.U16 R197, desc[UR20][R88.64] ;  /* 0x0000001458c52981 */ /* 0x000ea2000c1e1500 */
[----:B------:R-:W-:-:S04]  /*4970*/  LOP3.LUT R16, R193, 0x12, RZ, 0xfc, !PT ;  /* 0x00000012c1107812 */ /* 0x000fc800078efcff */
[----:B------:R-:W-:Y:S02]  /*4980*/  ISETP.LT.AND P3, PT, R16, R22, P0 ;  /* 0x000000161000720c */ /* 0x000fe40000761270 */
[C---:B0-----:R-:W-:Y:S02]  /*4990*/  LEA R12, P6, R81.reuse, R170, 0x1 ;  /* 0x000000aa510c7211 */ /* 0x041fe400078c08ff */
[----:B------:R-:W-:Y:S02]  /*49a0*/  PRMT R182, RZ, 0x7610, R182 ;  /* 0x00007610ffb67816 */ /* 0x000fe400000000b6 */
[----:B------:R-:W-:Y:S02]  /*49b0*/  LEA.HI.X.SX32 R13, R81, R195, 0x1, P6 ;  /* 0x000000c3510d7211 */ /* 0x000fe400030f0eff */
[C---:B------:R-:W-:Y:S02]  /*49c0*/  LOP3.LUT R216, R193.reuse, 0x1c, RZ, 0xfc, !PT ;  /* 0x0000001cc1d87812 */ /* 0x040fe400078efcff */
[----:B------:R-:W-:-:S03]  /*49d0*/  LOP3.LUT R11, R193, 0x24, RZ, 0xfc, !PT ;  /* 0x00000024c10b7812 */ /* 0x000fc600078efcff */
[----:B------:R0:W2:Y:S01]  /*49e0*/  @P3 LDG.E.U16 R182, desc[UR20][R12.64] ;  /* 0x000000140cb63981 */ /* 0x0000a2000c1e1500 */
[-C--:B------:R-:W-:Y:S02]  /*49f0*/  ISETP.LT.AND P3, PT, R216, R22.reuse, P0 ;  /* 0x00000016d800720c */ /* 0x080fe40000761270 */
[----:B------:R-:W-:Y:S02]  /*4a00*/  ISETP.LT.AND P4, PT, R11, R22, P0 ;  /* 0x000000160b00720c */ /* 0x000fe40000781270 */
[-C--:B------:R-:W-:Y:S02]  /*4a10*/  LEA R16, P5, R25, R170.reuse, 0x1 ;  /* 0x000000aa19107211 */ /* 0x080fe400078a08ff */
[----:B-1----:R-:W-:Y:S02]  /*4a20*/  LEA R14, P6, R87, R170, 0x1 ;  /* 0x000000aa570e7211 */ /* 0x002fe400078c08ff */
[----:B------:R-:W-:Y:S02]  /*4a30*/  PRMT R173, RZ, 0x7610, R173 ;  /* 0x00007610ffad7816 */ /* 0x000fe400000000ad */
[----:B0-----:R-:W-:-:S02]  /*4a40*/  LOP3.LUT R12, R193, 0x2c, RZ, 0xfc, !PT ;  /* 0x0000002cc10c7812 */ /* 0x001fc400078efcff */
[-C--:B------:R-:W-:Y:S02]  /*4a50*/  LEA.HI.X.SX32 R17, R25, R195.reuse, 0x1, P5 ;  /* 0x000000c319117211 */ /* 0x080fe400028f0eff */
[----:B------:R-:W-:Y:S02]  /*4a60*/  PRMT R179, RZ, 0x7610, R179 ;  /* 0x00007610ffb37816 */ /* 0x000fe400000000b3 */
[----:B------:R-:W-:Y:S01]  /*4a70*/  ISETP.LT.AND P2, PT, R12, R22, P0 ;  /* 0x000000160c00720c */ /* 0x000fe20000741270 */
[----:B------:R0:W2:Y:S01]  /*4a80*/  @P3 LDG.E.U16 R173, desc[UR20][R16.64] ;  /* 0x0000001410ad3981 */ /* 0x0000a2000c1e1500 */
[----:B------:R-:W-:Y:S02]  /*4a90*/  LEA.HI.X.SX32 R15, R87, R195, 0x1, P6 ;  /* 0x000000c3570f7211 */ /* 0x000fe400030f0eff */
[----:B------:R-:W-:-:S03]  /*4aa0*/  LOP3.LUT R13, R193, 0x34, RZ, 0xfc, !PT ;  /* 0x00000034c10d7812 */ /* 0x000fc600078efcff */
[----:B------:R1:W2:Y:S01]  /*4ab0*/  @P4 LDG.E.U16 R179, desc[UR20][R14.64] ;  /* 0x000000140eb34981 */ /* 0x0002a2000c1e1500 */
[----:B------:R-:W-:Y:S02]  /*4ac0*/  ISETP.LT.AND P3, PT, R13, R22, P0 ;  /* 0x000000160d00720c */ /* 0x000fe40000761270 */
[CC--:B0-----:R-:W-:Y:S02]  /*4ad0*/  LEA R16, P5, R91.reuse, R170.reuse, 0x1 ;  /* 0x000000aa5b107211 */ /* 0x0c1fe400078a08ff */
[----:B------:R-:W-:Y:S01]  /*4ae0*/  PRMT R178, RZ, 0x7610, R178 ;  /* 0x00007610ffb27816 */ /* 0x000fe200000000b2 */
[----:B------:R-:W-:Y:S01]  /*4af0*/  IMAD R181, R20, 0x2, R99 ;  /* 0x0000000214b57824 */ /* 0x000fe200078e0263 */
[----:B------:R-:W-:Y:S02]  /*4b00*/  LEA.HI.X.SX32 R17, R91, R195, 0x1, P5 ;  /* 0x000000c35b117211 */ /* 0x000fe400028f0eff */
[----:B-1----:R-:W-:Y:S02]  /*4b10*/  LOP3.LUT R14, R193, 0x3c, RZ, 0xfc, !PT ;  /* 0x0000003cc10e7812 */ /* 0x002fe400078efcff */
[----:B------:R-:W-:Y:S01]  /*4b20*/  LEA R24, P5, R97, R170, 0x1 ;  /* 0x000000aa61187211 */ /* 0x000fe200078a08ff */
[----:B------:R0:W2:Y:S01]  /*4b30*/  @P2 LDG.E.U16 R178, desc[UR20][R16.64] ;  /* 0x0000001410b22981 */ /* 0x0000a2000c1e1500 */
[----:B------:R-:W-:-:S02]  /*4b40*/  ISETP.LT.AND P4, PT, R14, R22, P0 ;  /* 0x000000160e00720c */ /* 0x000fc40000781270 */
[----:B------:R-:W-:Y:S02]  /*4b50*/  PRMT R177, RZ, 0x7610, R177 ;  /* 0x00007610ffb17816 */ /* 0x000fe400000000b1 */
[-C--:B------:R-:W-:Y:S02]  /*4b60*/  LEA.HI.X.SX32 R25, R97, R195.reuse, 0x1, P5 ;  /* 0x000000c361197211 */ /* 0x080fe400028f0eff */
[----:B------:R-:W-:Y:S02]  /*4b70*/  LOP3.LUT R30, R193, 0xc, RZ, 0xfc, !PT ;  /* 0x0000000cc11e7812 */ /* 0x000fe400078efcff */
[C---:B0-----:R-:W-:Y:S01]  /*4b80*/  LEA R16, P2, R181.reuse, R170, 0x1 ;  /* 0x000000aab5107211 */ /* 0x041fe200078408ff */
[----:B------:R0:W2:Y:S01]  /*4b90*/  @P3 LDG.E.U16 R177, desc[UR20][R24.64] ;  /* 0x0000001418b13981 */ /* 0x0000a2000c1e1500 */
[----:B------:R-:W-:Y:S02]  /*4ba0*/  PRMT R176, RZ, 0x7610, R176 ;  /* 0x00007610ffb07816 */ /* 0x000fe400000000b0 */
[----:B------:R-:W-:-:S02]  /*4bb0*/  LEA.HI.X.SX32 R17, R181, R195, 0x1, P2 ;  /* 0x000000c3b5117211 */ /* 0x000fc400010f0eff */
[----:B------:R-:W-:Y:S02]  /*4bc0*/  ISETP.LT.AND P3, PT, R30, R22, P0 ;  /* 0x000000161e00720c */ /* 0x000fe40000761270 */
[C---:B------:R-:W-:Y:S01]  /*4bd0*/  LOP3.LUT R18, R193.reuse, 0x14, RZ, 0xfc, !PT ;  /* 0x00000014c1127812 */ /* 0x040fe200078efcff */
[----:B------:R1:W2:Y:S01]  /*4be0*/  @P4 LDG.E.U16 R176, desc[UR20][R16.64] ;  /* 0x0000001410b04981 */ /* 0x0002a2000c1e1500 */
[----:B0-----:R-:W-:Y:S02]  /*4bf0*/  LEA R24, P4, R26, R170, 0x1 ;  /* 0x000000aa1a187211 */ /* 0x001fe400078808ff */
[----:B------:R-:W-:Y:S02]  /*4c00*/  ISETP.LT.AND P2, PT, R18, R22, P0 ;  /* 0x000000161200720c */ /* 0x000fe40000741270 */
[----:B------:R-:W-:Y:S02]  /*4c10*/  LOP3.LUT R215, R193, 0x1e, RZ, 0xfc, !PT ;  /* 0x0000001ec1d77812 */ /* 0x000fe400078efcff */
[----:B------:R-:W-:-:S02]  /*4c20*/  PRMT R175, RZ, 0x7610, R175 ;  /* 0x00007610ffaf7816 */ /* 0x000fc400000000af */
[-C--:B------:R-:W-:Y:S02]  /*4c30*/  LEA.HI.X.SX32 R25, R26, R195.reuse, 0x1, P4 ;  /* 0x000000c31a197211 */ /* 0x080fe400020f0eff */
[----:B-1----:R-:W-:Y:S02]  /*4c40*/  LEA R16, P5, R27, R170, 0x1 ;  /* 0x000000aa1b107211 */ /* 0x002fe400078a08ff */
[----:B------:R-:W-:Y:S01]  /*4c50*/  ISETP.LT.AND P4, PT, R215, R22, P0 ;  /* 0x00000016d700720c */ /* 0x000fe20000781270 */
[----:B------:R0:W2:Y:S01]  /*4c60*/  @P3 LDG.E.U16 R175, desc[UR20][R24.64] ;  /* 0x0000001418af3981 */ /* 0x0000a2000c1e1500 */
[----:B------:R-:W-:Y:S02]  /*4c70*/  PRMT R174, RZ, 0x7610, R174 ;  /* 0x00007610ffae7816 */ /* 0x000fe400000000ae */
[----:B------:R-:W-:Y:S02]  /*4c80*/  LOP3.LUT R15, R193, 0x26, RZ, 0xfc, !PT ;  /* 0x00000026c10f7812 */ /* 0x000fe400078efcff */
[----:B------:R-:W-:-:S02]  /*4c90*/  LEA.HI.X.SX32 R17, R27, R195, 0x1, P5 ;  /* 0x000000c31b117211 */ /* 0x000fc400028f0eff */
[----:B------:R-:W-:Y:S02]  /*4ca0*/  ISETP.LT.AND P3, PT, R15, R22, P0 ;  /* 0x000000160f00720c */ /* 0x000fe40000761270 */
[CC--:B0-----:R-:W-:Y:S01]  /*4cb0*/  LEA R24, P5, R31.reuse, R170.reuse, 0x1 ;  /* 0x000000aa1f187211 */ /* 0x0c1fe200078a08ff */
[----:B------:R0:W2:Y:S01]  /*4cc0*/  @P2 LDG.E.U16 R174, desc[UR20][R16.64] ;  /* 0x0000001410ae2981 */ /* 0x0000a2000c1e1500 */
[----:B------:R-:W-:Y:S02]  /*4cd0*/  PRMT R172, RZ, 0x7610, R172 ;  /* 0x00007610ffac7816 */ /* 0x000fe400000000ac */
[----:B------:R-:W-:Y:S02]  /*4ce0*/  LEA.HI.X.SX32 R25, R31, R195, 0x1, P5 ;  /* 0x000000c31f197211 */ /* 0x000fe400028f0eff */
[----:B------:R-:W-:Y:S02]  /*4cf0*/  LEA R30, P2, R85, R170, 0x1 ;  /* 0x000000aa551e7211 */ /* 0x000fe400078408ff */
[----:B------:R-:W-:Y:S01]  /*4d00*/  PRMT R87, RZ, 0x7610, R87 ;  /* 0x00007610ff577816 */ /* 0x000fe20000000057 */
[----:B------:R1:W2:Y:S01]  /*4d10*/  @P4 LDG.E.U16 R172, desc[UR20][R24.64] ;  /* 0x0000001418ac4981 */ /* 0x0002a2000c1e1500 */
[----:B0-----:R-:W-:-:S02]  /*4d20*/  LOP3.LUT R16, R193, 0x2e, RZ, 0xfc, !PT ;  /* 0x0000002ec1107812 */ /* 0x001fc400078efcff */
[-C--:B------:R-:W-:Y:S02]  /*4d30*/  LEA.HI.X.SX32 R31, R85, R195.reuse, 0x1, P2 ;  /* 0x000000c3551f7211 */ /* 0x080fe400010f0eff */
[----:B------:R-:W-:Y:S02]  /*4d40*/  ISETP.LT.AND P2, PT, R16, R22, P0 ;  /* 0x000000161000720c */ /* 0x000fe40000741270 */
[----:B------:R-:W-:Y:S01]  /*4d50*/  LEA R32, P4, R33, R170, 0x1 ;  /* 0x000000aa21207211 */ /* 0x000fe200078808ff */
[----:B------:R0:W2:Y:S01]  /*4d60*/  @P3 LDG.E.U16 R87, desc[UR20][R30.64] ;  /* 0x000000141e573981 */ /* 0x0000a2000c1e1500 */
[C---:B------:R-:W-:Y:S02]  /*4d70*/  LOP3.LUT R18, R193.reuse, 0xe, RZ, 0xfc, !PT ;  /* 0x0000000ec1127812 */ /* 0x040fe400078efcff */
[----:B------:R-:W-:Y:S02]  /*4d80*/  LOP3.LUT R17, R193, 0x36, RZ, 0xfc, !PT ;  /* 0x00000036c1117812 */ /* 0x000fe400078efcff */
[----:B------:R-:W-:-:S02]  /*4d90*/  LEA.HI.X.SX32 R33, R33, R195, 0x1, P4 ;  /* 0x000000c321217211 */ /* 0x000fc400020f0eff */
[-C--:B------:R-:W-:Y:S02]  /*4da0*/  ISETP.LT.AND P4, PT, R18, R22.reuse, P0 ;  /* 0x000000161200720c */ /* 0x080fe40000781270 */
[----:B------:R-:W-:Y:S02]  /*4db0*/  ISETP.LT.AND P3, PT, R17, R22, P0 ;  /* 0x000000161100720c */ /* 0x000fe40000761270 */
[----:B------:R-:W-:Y:S02]  /*4dc0*/  PRMT R85, RZ, 0x7610, R85 ;  /* 0x00007610ff557816 */ /* 0x000fe40000000055 */
[-C--:B-1----:R-:W-:Y:S01]  /*4dd0*/  LEA R24, P6, R83, R170.reuse, 0x1 ;  /* 0x000000aa53187211 */ /* 0x082fe200078c08ff */
[----:B------:R-:W-:Y:S01]  /*4de0*/  IMAD R91, R219, R21, RZ ;  /* 0x00000015db5b7224 */ /* 0x000fe200078e02ff */
[----:B0-----:R-:W-:Y:S02]  /*4df0*/  LEA R30, P5, R28, R170, 0x1 ;  /* 0x000000aa1c1e7211 */ /* 0x001fe400078a08ff */
[----:B------:R-:W-:Y:S01]  /*4e00*/  LEA.HI.X.SX32 R25, R83, R195, 0x1, P6 ;  /* 0x000000c353197211 */ /* 0x000fe200030f0eff */
[----:B------:R0:W2:Y:S01]  /*4e10*/  @P2 LDG.E.U16 R85, desc[UR20][R32.64] ;  /* 0x0000001420552981 */ /* 0x0000a2000c1e1500 */
[----:B------:R-:W-:-:S02]  /*4e20*/  PRMT R83, RZ, 0x7610, R83 ;  /* 0x00007610ff537816 */ /* 0x000fc40000000053 */
[----:B------:R-:W-:Y:S02]  /*4e30*/  PRMT R84, RZ, 0x7610, R84 ;  /* 0x00007610ff547816 */ /* 0x000fe40000000054 */
[----:B------:R-:W-:Y:S01]  /*4e40*/  LEA.HI.X.SX32 R31, R28, R195, 0x1, P5 ;  /* 0x000000c31c1f7211 */ /* 0x000fe200028f0eff */
[----:B------:R-:W-:Y:S01]  /*4e50*/  IMAD R40, R40, UR4, RZ ;  /* 0x0000000428287c24 */ /* 0x000fe2000f8e02ff */
[----:B------:R-:W-:Y:S01]  /*4e60*/  LEA R90, P2, R91, UR18, 0x1 ;  /* 0x000000125b5a7c11 */ /* 0x000fe2000f8408ff */
[----:B------:R-:W-:Y:S01]  /*4e70*/  IMAD R38, R38, UR4, RZ ;  /* 0x0000000426267c24 */ /* 0x000fe2000f8e02ff */
[----:B------:R-:W-:Y:S01]  /*4e80*/  LOP3.LUT R94, R193, 0x16, RZ, 0xfc, !PT ;  /* 0x00000016c15e7812 */ /* 0x000fe200078efcff */
[----:B0-----:R-:W-:Y:S01]  /*4e90*/  IMAD R32, R93, UR4, RZ ;  /* 0x000000045d207c24 */ /* 0x001fe2000f8e02ff */
[----:B------:R0:W2:Y:S01]  /*4ea0*/  @P4 LDG.E.U16 R83, desc[UR20][R30.64] ;  /* 0x000000141e534981 */ /* 0x0000a2000c1e1500 */
[----:B------:R-:W-:Y:S01]  /*4eb0*/  LEA.HI.X.SX32 R91, R91, UR19, 0x1, P2 ;  /* 0x000000135b5b7c11 */ /* 0x000fe200090f0eff */
[----:B------:R-:W-:Y:S01]  /*4ec0*/  IMAD R44, R44, UR4, RZ ;  /* 0x000000042c2c7c24 */ /* 0x000fe2000f8e02ff */
[----:B------:R-:W-:Y:S01]  /*4ed0*/  ISETP.LT.AND P2, PT, R94, R22, P0 ;  /* 0x000000165e00720c */ /* 0x000fe20000741270 */
[----:B------:R1:W2:Y:S01]  /*4ee0*/  @P3 LDG.E.U16 R84, desc[UR20][R24.64] ;  /* 0x0000001418543981 */ /* 0x0002a2000c1e1500 */
[----:B------:R-:W-:Y:S01]  /*4ef0*/  IMAD R42, R42, UR4, RZ ;  /* 0x000000042a2a7c24 */ /* 0x000fe2000f8e02ff */
[----:B------:R-:W-:Y:S01]  /*4f00*/  LEA R94, P4, R38, R90, 0x1 ;  /* 0x0000005a265e7211 */ /* 0x000fe200078808ff */
[----:B------:R-:W-:-:S02]  /*4f10*/  IMAD R33, R36, UR4, RZ ;  /* 0x0000000424217c24 */ /* 0x000fc4000f8e02ff */
[----:B0-----:R-:W-:Y:S01]  /*4f20*/  IMAD R31, R92, UR4, RZ ;  /* 0x000000045c1f7c24 */ /* 0x001fe2000f8e02ff */
[-C--:B------:R-:W-:Y:S01]  /*4f30*/  LEA R92, P3, R40, R90.reuse, 0x1 ;  /* 0x0000005a285c7211 */ /* 0x080fe200078608ff */
[----:B-1----:R-:W-:Y:S01]  /*4f40*/  IMAD R25, R34, UR4, RZ ;  /* 0x0000000422197c24 */ /* 0x002fe2000f8e02ff */
[-C--:B------:R-:W-:Y:S01]  /*4f50*/  LEA R34, P5, R32, R90.reuse, 0x1 ;  /* 0x0000005a20227211 */ /* 0x080fe200078a08ff */
[----:B------:R-:W-:Y:S01]  /*4f60*/  IMAD R24, R35, UR4, RZ ;  /* 0x0000000423187c24 */ /* 0x000fe2000f8e02ff */
[-C--:B------:R-:W-:Y:S01]  /*4f70*/  LEA.HI.X.SX32 R93, R40, R91.reuse, 0x1, P3 ;  /* 0x0000005b285d7211 */ /* 0x080fe200018f0eff */
[----:B------:R-:W-:Y:S01]  /*4f80*/  IMAD R48, R48, UR4, RZ ;  /* 0x0000000430307c24 */ /* 0x000fe2000f8e02ff */
[-C--:B------:R-:W-:Y:S01]  /*4f90*/  LEA.HI.X.SX32 R95, R38, R91.reuse, 0x1, P4 ;  /* 0x0000005b265f7211 */ /* 0x080fe200020f0eff */
[----:B------:R-:W-:Y:S01]  /*4fa0*/  IMAD R46, R46, UR4, RZ ;  /* 0x000000042e2e7c24 */ /* 0x000fe2000f8e02ff */
[----:B------:R-:W-:Y:S01]  /*4fb0*/  LEA.HI.X.SX32 R35, R32, R91, 0x1, P5 ;  /* 0x0000005b20237211 */ /* 0x000fe200028f0eff */
[----:B------:R-:W-:Y:S01]  /*4fc0*/  IMAD R37, R37, UR4, RZ ;  /* 0x0000000425257c24 */ /* 0x000fe2000f8e02ff */
[-C--:B------:R-:W-:Y:S01]  /*4fd0*/  LEA R96, P3, R44, R90.reuse, 0x1 ;  /* 0x0000005a2c607211 */ /* 0x080fe200078608ff */
[----:B------:R-:W-:Y:S01]  /*4fe0*/  IMAD R39, R39, UR4, RZ ;  /* 0x0000000427277c24 */ /* 0x000fe2000f8e02ff */
[----:B------:R-:W-:-:S02]  /*4ff0*/  LEA R98, P4, R42, R90, 0x1 ;  /* 0x0000005a2a627211 */ /* 0x000fc400078808ff */
[-C--:B------:R-:W-:Y:S02]  /*5000*/  LEA R30, P6, R31, R90.reuse, 0x1 ;  /* 0x0000005a1f1e7211 */ /* 0x080fe400078c08ff */
[----:B------:R-:W-:Y:S01]  /*5010*/  LEA R32, P5, R33, R90, 0x1 ;  /* 0x0000005a21207211 */ /* 0x000fe200078a08ff */
[----:B------:R-:W-:Y:S01]  /*5020*/  IMAD R52, R52, UR4, RZ ;  /* 0x0000000434347c24 */ /* 0x000fe2000f8e02ff */
[-C--:B------:R-:W-:Y:S01]  /*5030*/  LEA.HI.X.SX32 R97, R44, R91.reuse, 0x1, P3 ;  /* 0x0000005b2c617211 */ /* 0x080fe200018f0eff */
[----:B------:R-:W-:Y:S01]  /*5040*/  IMAD R50, R50, UR4, RZ ;  /* 0x0000000432327c24 */ /* 0x000fe2000f8e02ff */
[-C--:B------:R-:W-:Y:S01]  /*5050*/  LEA.HI.X.SX32 R99, R42, R91.reuse, 0x1, P4 ;  /* 0x0000005b2a637211 */ /* 0x080fe200020f0eff */
[----:B------:R-:W-:Y:S01]  /*5060*/  IMAD R41, R41, UR4, RZ ;  /* 0x0000000429297c24 */ /* 0x000fe2000f8e02ff */
[-C--:B------:R-:W-:Y:S01]  /*5070*/  LEA.HI.X.SX32 R31, R31, R91.reuse, 0x1, P6 ;  /* 0x0000005b1f1f7211 */ /* 0x080fe200030f0eff */
[----:B------:R-:W-:Y:S01]  /*5080*/  IMAD R43, R43, UR4, RZ ;  /* 0x000000042b2b7c24 */ /* 0x000fe2000f8e02ff */
[----:B------:R-:W-:-:S02]  /*5090*/  LEA.HI.X.SX32 R33, R33, R91, 0x1, P5 ;  /* 0x0000005b21217211 */ /* 0x000fc400028f0eff */
[-C--:B------:R-:W-:Y:S02]  /*50a0*/  LEA R100, P3, R48, R90.reuse, 0x1 ;  /* 0x0000005a30647211 */ /* 0x080fe400078608ff */
[-C--:B------:R-:W-:Y:S02]  /*50b0*/  LEA R102, P4, R46, R90.reuse, 0x1 ;  /* 0x0000005a2e667211 */ /* 0x080fe400078808ff */
        /* <DEDUP_REMOVED lines=47> */
[CC--:B------:R-:W-:Y:S02]  /*53b0*/  LEA R118, P4, R66.reuse, R90.reuse, 0x1 ;  /* 0x0000005a42767211 */ /* 0x0c0fe400078808ff */
[-C--:B------:R-:W-:Y:S02]  /*53c0*/  LEA R52, P6, R53, R90.reuse, 0x1 ;  /* 0x0000005a35347211 */ /* 0x080fe400078c08ff */
[----:B------:R-:W-:Y:S01]  /*53d0*/  LEA R54, P5, R55, R90, 0x1 ;  /* 0x0000005a37367211 */ /* 0x000fe200078a08ff */
[----:B------:R-:W-:Y:S01]  /*53e0*/  IMAD R65, R65, UR4, RZ ;  /* 0x0000000441417c24 */ /* 0x000fe2000f8e02ff */
[-C--:B------:R-:W-:Y:S02]  /*53f0*/  LEA.HI.X.SX32 R117, R117, R91.reuse, 0x1, P3 ;  /* 0x0000005b75757211 */ /* 0x080fe400018f0eff */
        /* <DEDUP_REMOVED lines=18> */
[-C--:B------:R-:W-:Y:S01]  /*5520*/  LEA R126, P5, R68, R90.reuse, 0x1 ;  /* 0x0000005a447e7211 */ /* 0x080fe200078a08ff */
[----:B------:R-:W-:Y:S01]  /*5530*/  IMAD R135, R135, UR4, RZ ;  /* 0x0000000487877c24 */ /* 0x000fe2000f8e02ff */
[-C--:B------:R-:W-:Y:S01]  /*5540*/  LEA.HI.X.SX32 R65, R65, R91.reuse, 0x1, P3 ;  /* 0x0000005b41417211 */ /* 0x080fe200018f0eff */
[----:B------:R-:W-:Y:S01]  /*5550*/  IMAD R131, R131, UR4, RZ ;  /* 0x0000000483837c24 */ /* 0x000fe2000f8e02ff */
[----:B------:R-:W-:Y:S01]  /*5560*/  LEA.HI.X.SX32 R61, R61, R91, 0x1, P6 ;  /* 0x0000005b3d3d7211 */ /* 0x000fe200030f0eff */
[----:B------:R-:W-:Y:S01]  /*5570*/  IMAD R72, R72, UR4, RZ ;  /* 0x0000000448487c24 */ /* 0x000fe2000f8e02ff */
[----:B------:R-:W-:-:S02]  /*5580*/  LEA R128, P3, R129, R90, 0x1 ;  /* 0x0000005a81807211 */ /* 0x000fc400078608ff */
[-C--:B------:R-:W-:Y:S02]  /*5590*/  LEA.HI.X.SX32 R127, R68, R91.reuse, 0x1, P5 ;  /* 0x0000005b447f7211 */ /* 0x080fe400028f0eff */
        /* <DEDUP_REMOVED lines=8> */
[-C--:B------:R-:W-:Y:S01]  /*5620*/  LEA.HI.X.SX32 R133, R70, R91.reuse, 0x1, P5 ;  /* 0x0000005b46857211 */ /* 0x080fe200028f0eff */
[----:B------:R-:W-:Y:S01]  /*5630*/  IMAD R63, R63, UR4, RZ ;  /* 0x000000043f3f7c24 */ /* 0x000fe2000f8e02ff */
        /* <DEDUP_REMOVED lines=21> */
[-C--:B------:R-:W-:Y:S02]  /*5790*/  LEA.HI.X.SX32 R63, R63, R91.reuse, 0x1, P4 ;  /* 0x0000005b3f3f7211 */ /* 0x080fe400020f0eff */
[-C--:B------:R-:W-:Y:S02]  /*57a0*/  LEA R142, P6, R143, R90.reuse, 0x1 ;  /* 0x0000005a8f8e7211 */ /* 0x080fe400078c08ff */
[-C--:B------:R-:W-:Y:S02]  /*57b0*/  LEA R150, P5, R76, R90.reuse, 0x1 ;  /* 0x0000005a4c967211 */ /* 0x080fe400078a08ff */
[----:B------:R-:W-:Y:S01]  /*57c0*/  LEA R66, P4, R67, R90, 0x1 ;  /* 0x0000005a43427211 */ /* 0x000fe200078808ff */
[----:B------:R-:W-:Y:S01]  /*57d0*/  IMAD R159, R159, UR4, RZ ;  /* 0x000000049f9f7c24 */ /* 0x000fe2000f8e02ff */
[-C--:B------:R-:W-:Y:S01]  /*57e0*/  LEA.HI.X.SX32 R147, R147, R91.reuse, 0x1, P3 ;  /* 0x0000005b93937211 */ /* 0x080fe200018f0eff */
[----:B------:R-:W-:Y:S01]  /*57f0*/  IMAD R155, R155, UR4, RZ ;  /* 0x000000049b9b7c24 */ /* 0x000fe2000f8e02ff */
[----:B------:R-:W-:-:S02]  /*5800*/  LEA.HI.X.SX32 R143, R143, R91, 0x1, P6 ;  /* 0x0000005b8f8f7211 */ /* 0x000fc400030f0eff */
[-C--:B------:R-:W-:Y:S02]  /*5810*/  LEA R152, P3, R153, R90.reuse, 0x1 ;  /* 0x0000005a99987211 */ /* 0x080fe400078608ff */
[-C--:B------:R-:W-:Y:S01]  /*5820*/  LEA.HI.X.SX32 R151, R76, R91.reuse, 0x1, P5 ;  /* 0x0000005b4c977211 */ /* 0x080fe200028f0eff */
[----:B------:R-:W-:Y:S01]  /*5830*/  IMAD R71, R71, UR4, RZ ;  /* 0x0000000447477c24 */ /* 0x000fe2000f8e02ff */
[----:B------:R-:W-:Y:S02]  /*5840*/  LEA.HI.X.SX32 R67, R67, R91, 0x1, P4 ;  /* 0x0000005b43437211 */ /* 0x000fe400020f0eff */
[-C--:B------:R-:W-:Y:S02]  /*5850*/  LEA R148, P6, R149, R90.reuse, 0x1 ;  /* 0x0000005a95947211 */ /* 0x080fe400078c08ff */
[-C--:B------:R-:W-:Y:S02]  /*5860*/  LEA R156, P5, R78, R90.reuse, 0x1 ;  /* 0x0000005a4e9c7211 */ /* 0x080fe400078a08ff */
[----:B------:R-:W-:-:S02]  /*5870*/  LEA R68, P4, R69, R90, 0x1 ;  /* 0x0000005a45447211 */ /* 0x000fc400078808ff */
[-C--:B------:R-:W-:Y:S01]  /*5880*/  LEA.HI.X.SX32 R153, R153, R91.reuse, 0x1, P3 ;  /* 0x0000005b99997211 */ /* 0x080fe200018f0eff */
[----:B------:R-:W-:Y:S01]  /*5890*/  IMAD R161, R161, UR4, RZ ;  /* 0x00000004a1a17c24 */ /* 0x000fe2000f8e02ff */
[-C--:B------:R-:W-:Y:S02]  /*58a0*/  LEA.HI.X.SX32 R149, R149, R91.reuse, 0x1, P6 ;  /* 0x0000005b95957211 */ /* 0x080fe400030f0eff */
[-C--:B------:R-:W-:Y:S02]  /*58b0*/  LEA R158, P3, R159, R90.reuse, 0x1 ;  /* 0x0000005a9f9e7211 */ /* 0x080fe400078608ff */
[-C--:B------:R-:W-:Y:S01]  /*58c0*/  LEA.HI.X.SX32 R157, R78, R91.reuse, 0x1, P5 ;  /* 0x0000005b4e9d7211 */ /* 0x080fe200028f0eff */
[----:B------:R-:W-:Y:S01]  /*58d0*/  IMAD R73, R73, UR4, RZ ;  /* 0x0000000449497c24 */ /* 0x000fe2000f8e02ff */
[----:B------:R-:W-:Y:S02]  /*58e0*/  LEA.HI.X.SX32 R69, R69, R91, 0x1, P4 ;  /* 0x0000005b45457211 */ /* 0x000fe400020f0eff */
[----:B------:R-:W-:-:S02]  /*58f0*/  LEA R154, P6, R155, R90, 0x1 ;  /* 0x0000005a9b9a7211 */ /* 0x000fc400078c08ff */
[-C--:B------:R-:W-:Y:S02]  /*5900*/  LEA R162, P5, R24, R90.reuse, 0x1 ;  /* 0x0000005a18a27211 */ /* 0x080fe400078a08ff */
[-C--:B------:R-:W-:Y:S02]  /*5910*/  LEA R70, P4, R71, R90.reuse, 0x1 ;  /* 0x0000005a47467211 */ /* 0x080fe400078808ff */
[-C--:B------:R-:W-:Y:S01]  /*5920*/  LEA.HI.X.SX32 R159, R159, R91.reuse, 0x1, P3 ;  /* 0x0000005b9f9f7211 */ /* 0x080fe200018f0eff */
[----:B------:R-:W-:Y:S01]  /*5930*/  IMAD R166, R166, UR4, RZ ;  /* 0x00000004a6a67c24 */ /* 0x000fe2000f8e02ff */
[-C--:B------:R-:W-:Y:S02]  /*5940*/  LEA.HI.X.SX32 R155, R155, R91.reuse, 0x1, P6 ;  /* 0x0000005b9b9b7211 */ /* 0x080fe400030f0eff */
[----:B------:R-:W-:Y:S02]  /*5950*/  LEA R164, P3, R25, R90, 0x1 ;  /* 0x0000005a19a47211 */ /* 0x000fe400078608ff */
[-C--:B------:R-:W-:Y:S01]  /*5960*/  LEA.HI.X.SX32 R163, R24, R91.reuse, 0x1, P5 ;  /* 0x0000005b18a37211 */ /* 0x080fe200028f0eff */
[----:B------:R-:W-:Y:S01]  /*5970*/  IMAD R75, R75, UR4, RZ ;  /* 0x000000044b4b7c24 */ /* 0x000fe2000f8e02ff */
[----:B------:R-:W-:-:S02]  /*5980*/  LEA.HI.X.SX32 R71, R71, R91, 0x1, P4 ;  /* 0x0000005b47477211 */ /* 0x000fc400020f0eff */
[----:B------:R-:W-:Y:S02]  /*5990*/  LEA R160, P6, R161, R90, 0x1 ;  /* 0x0000005aa1a07211 */ /* 0x000fe400078c08ff */
[----:B------:R-:W-:Y:S02]  /*59a0*/  LEA R24, P5, R80, R170, 0x1 ;  /* 0x000000aa50187211 */ /* 0x000fe400078a08ff */
[----:B------:R-:W-:Y:S02]  /*59b0*/  LEA R72, P4, R73, R90, 0x1 ;  /* 0x0000005a49487211 */ /* 0x000fe400078808ff */
[----:B------:R-:W-:Y:S02]  /*59c0*/  PRMT R82, RZ, 0x7610, R82 ;  /* 0x00007610ff527816 */ /* 0x000fe40000000052 */
[-C--:B------:R-:W-:Y:S02]  /*59d0*/  LEA.HI.X.SX32 R165, R25, R91.reuse, 0x1, P3 ;  /* 0x0000005b19a57211 */ /* 0x080fe400018f0eff */
[----:B------:R-:W-:-:S02]  /*59e0*/  LEA.HI.X.SX32 R161, R161, R91, 0x1, P6 ;  /* 0x0000005ba1a17211 */ /* 0x000fc400030f0eff */
[----:B------:R-:W-:Y:S01]  /*59f0*/  LEA.HI.X.SX32 R25, R80, R195, 0x1, P5 ;  /* 0x000000c350197211 */ /* 0x000fe200028f0eff */
[----:B------:R-:W-:Y:S01]  /*5a00*/  IMAD R77, R77, UR4, RZ ;  /* 0x000000044d4d7c24 */ /* 0x000fe2000f8e02ff */
[----:B------:R-:W-:Y:S01]  /*5a10*/  LOP3.LUT R18, R193, 0x3e, RZ, 0xfc, !PT ;  /* 0x0000003ec1127812 */ /* 0x000fe200078efcff */
[----:B------:R-:W-:Y:S01]  /*5a20*/  IMAD R181, R20, 0x2, R181 ;  /* 0x0000000214b57824 */ /* 0x000fe200078e02b5 */
[-C--:B------:R-:W-:Y:S01]  /*5a30*/  LEA.HI.X.SX32 R73, R73, R91.reuse, 0x1, P4 ;  /* 0x0000005b49497211 */ /* 0x080fe200020f0eff */
[----:B------:R0:W5:Y:S01]  /*5a40*/  @P2 LDG.E.U16 R82, desc[UR20][R24.64] ;  /* 0x0000001418522981 */ /* 0x000162000c1e1500 */
[CC--:B------:R-:W-:Y:S02]  /*5a50*/  LEA R220, P6, R166.reuse, R90.reuse, 0x1 ;  /* 0x0000005aa6dc7211 */ /* 0x0c0fe400078c08ff */
[----:B------:R-:W-:Y:S02]  /*5a60*/  LEA R74, P4, R75, R90, 0x1 ;  /* 0x0000005a4b4a7211 */ /* 0x000fe400078808ff */
[----:B------:R-:W-:-:S02]  /*5a70*/  LEA.HI.X.SX32 R221, R166, R91, 0x1, P6 ;  /* 0x0000005ba6dd7211 */ /* 0x000fc400030f0eff */
[----:B------:R-:W-:Y:S01]  /*5a80*/  ISETP.LT.AND P3, PT, R18, R22, P0 ;  /* 0x000000161200720c */ /* 0x000fe20000761270 */
[----:B------:R-:W-:Y:S01]  /*5a90*/  IMAD R79, R79, UR4, RZ ;  /* 0x000000044f4f7c24 */ /* 0x000fe2000f8e02ff */
[----:B------:R-:W-:Y:S02]  /*5aa0*/  LEA.HI.X.SX32 R75, R75, R91, 0x1, P4 ;  /* 0x0000005b4b4b7211 */ /* 0x000fe400020f0eff */
[----:B------:R-:W-:Y:S02]  /*5ab0*/  LEA R166, P2, R167, R170, 0x1 ;  /* 0x000000aaa7a67211 */ /* 0x000fe400078408ff */
[----:B------:R-:W-:Y:S02]  /*5ac0*/  LEA R76, P4, R77, R90, 0x1 ;  /* 0x0000005a4d4c7211 */ /* 0x000fe400078808ff */
[----:B0-----:R-:W-:Y:S02]  /*5ad0*/  LEA R24, P5, R181, R170, 0x1 ;  /* 0x000000aab5187211 */ /* 0x001fe400078a08ff */
[----:B------:R-:W-:-:S02]  /*5ae0*/  LOP3.LUT R224, R193, 0x2, RZ, 0xfc, !PT ;  /* 0x00000002c1e07812 */ /* 0x000fc400078efcff */
[----:B------:R-:W-:Y:S01]  /*5af0*/  LEA.HI.X.SX32 R167, R167, R195, 0x1, P2 ;  /* 0x000000c3a7a77211 */ /* 0x000fe200010f0eff */
[----:B------:R-:W-:Y:S01]  /*5b00*/  IMAD R168, R168, UR4, RZ ;  /* 0x00000004a8a87c24 */ /* 0x000fe2000f8e02ff */
[----:B------:R-:W-:Y:S02]  /*5b10*/  LEA.HI.X.SX32 R77, R77, R91, 0x1, P4 ;  /* 0x0000005b4d4d7211 */ /* 0x000fe400020f0eff */
[----:B------:R-:W-:Y:S02]  /*5b20*/  LEA.HI.X.SX32 R25, R181, R195, 0x1, P5 ;  /* 0x000000c3b5197211 */ /* 0x000fe400028f0eff */
[----:B------:R-:W-:Y:S02]  /*5b30*/  ISETP.LT.AND P2, PT, R224, R22, P0 ;  /* 0x00000016e000720c */ /* 0x000fe40000741270 */
[----:B------:R-:W-:Y:S02]  /*5b40*/  LEA R78, P4, R79, R90, 0x1 ;  /* 0x0000005a4f4e7211 */ /* 0x000fe400078808ff */
[----:B------:R-:W-:-:S02]  /*5b50*/  PRMT R181, RZ, 0x7610, R181 ;  /* 0x00007610ffb57816 */ /* 0x000fc400000000b5 */
[----:B------:R-:W-:Y:S02]  /*5b60*/  LOP3.LUT R223, R193, 0x4, RZ, 0xfc, !PT ;  /* 0x00000004c1df7812 */ /* 0x000fe400078efcff */
[-C--:B------:R-:W-:Y:S02]  /*5b70*/  LEA.HI.X.SX32 R79, R79, R91.reuse, 0x1, P4 ;  /* 0x0000005b4f4f7211 */ /* 0x080fe400020f0eff */
[C---:B------:R-:W-:Y:S01]  /*5b80*/  LEA R90, P4, R168.reuse, R90, 0x1 ;  /* 0x0000005aa85a7211 */ /* 0x040fe200078808ff */
[----:B------:R0:W5:Y:S01]  /*5b90*/  @P3 LDG.E.U16 R181, desc[UR20][R24.64] ;  /* 0x0000001418b53981 */ /* 0x000162000c1e1500 */
[----:B------:R-:W-:Y:S02]  /*5ba0*/  PRMT R212, RZ, 0x7610, R212 ;  /* 0x00007610ffd47816 */ /* 0x000fe400000000d4 */
[----:B------:R-:W-:Y:S02]  /*5bb0*/  ISETP.LT.AND P3, PT, R223, R22, P0 ;  /* 0x00000016df00720c */ /* 0x000fe40000761270 */
[----:B------:R-:W-:Y:S01]  /*5bc0*/  LEA.HI.X.SX32 R91, R168, R91, 0x1, P4 ;  /* 0x0000005ba85b7211 */ /* 0x000fe200020f0eff */
[----:B------:R-:W-:-:S04]  /*5bd0*/  @!UP1 UIADD3 UR4, UPT, UPT, -UR6, 0x100000, URZ ;  /* 0x0010000006049890 */ /* 0x000fc8000fffe1ff */
[----:B------:R-:W-:Y:S02]  /*5be0*/  @!UP1 USHF.L.U32 UR5, UR4, 0xb, URZ ;  /* 0x0000000b04059899 */ /* 0x000fe400080006ff */
[----:B------:R-:W-:Y:S01]  /*5bf0*/  @!UP1 USHF.L.U32 UR4, UR4, 0x1, URZ ;  /* 0x0000000104049899 */ /* 0x000fe200080006ff */
[----:B------:R-:W5:Y:S01]  /*5c00*/  @P2 LDG.E.U16 R212, desc[UR20][R166.64] ;  /* 0x00000014a6d42981 */ /* 0x000f62000c1e1500 */
[----:B------:R-:W-:Y:S02]  /*5c10*/  LEA R168, P4, R169, R170, 0x1 ;  /* 0x000000aaa9a87211 */ /* 0x000fe400078808ff */
[----:B------:R-:W-:Y:S02]  /*5c20*/  LOP3.LUT R222, R193, 0x6, RZ, 0xfc, !PT ;  /* 0x00000006c1de7812 */ /* 0x000fe400078efcff */
[----:B------:R-:W-:Y:S02]  /*5c30*/  LEA.HI.X.SX32 R169, R169, R195, 0x1, P4 ;  /* 0x000000c3a9a97211 */ /* 0x000fe400020f0eff */
[----:B------:R-:W-:-:S02]  /*5c40*/  PRMT R200, RZ, 0x7610, R200 ;  /* 0x00007610ffc87816 */ /* 0x000fc400000000c8 */
[-C--:B------:R-:W-:Y:S01]  /*5c50*/  ISETP.LT.AND P4, PT, R222, R22.reuse, P0 ;  /* 0x00000016de00720c */ /* 0x080fe20000781270 */
[----:B------:R-:W-:Y:S01]  /*5c60*/  VOTEU.ALL UP1, P1 ;  /* 0x0000000000ff7886 */ /* 0x000fe20000820000 */
[----:B------:R-:W-:Y:S02]  /*5c70*/  ISETP.LT.AND P0, PT, R219, R22, P0 ;  /* 0x00000016db00720c */ /* 0x000fe40000701270 */
[C---:B------:R-:W-:Y:S01]  /*5c80*/  LEA R170, P5, R171.reuse, R170, 0x1 ;  /* 0x000000aaabaa7211 */ /* 0x040fe200078a08ff */
[----:B------:R-:W5:Y:S01]  /*5c90*/  @P3 LDG.E.U16 R200, desc[UR20][R168.64] ;  /* 0x00000014a8c83981 */ /* 0x000f62000c1e1500 */
[----:B------:R1:W0:Y:S01]  /*5ca0*/  @!UP1 SYNCS.EXCH.64 URZ, [UR9+0xc008], UR4 ;  /* 0x00c0080409ff95b2 */ /* 0x0002220008000100 */
[----:B------:R-:W-:Y:S02]  /*5cb0*/  PRMT R202, RZ, 0x7610, R202 ;  /* 0x00007610ffca7816 */ /* 0x000fe400000000ca */
[----:B------:R-:W-:Y:S01]  /*5cc0*/  LEA.HI.X.SX32 R171, R171, R195, 0x1, P5 ;  /* 0x000000c3abab7211 */ /* 0x000fe200028f0eff */
[----:B--2---:R2:W-:Y:S01]  /*5cd0*/  STS.U16 [R2+UR9+0x8400], R194 ;  /* 0x008400c202007988 */ /* 0x0045e20008000409 */
[----:B------:R-:W-:-:S02]  /*5ce0*/  PRMT R193, RZ, 0x7610, R193 ;  /* 0x00007610ffc17816 */ /* 0x000fc400000000c1 */
[----:B------:R-:W-:Y:S01]  /*5cf0*/  PRMT R195, RZ, 0x7610, R195 ;  /* 0x00007610ffc37816 */ /* 0x000fe200000000c3 */
[----:B---3--:R3:W-:Y:S01]  /*5d00*/  STS.U16 [R2+UR9+0x8800], R196 ;  /* 0x008800c402007988 */ /* 0x0087e20008000409 */
[----:B------:R-:W-:-:S03]  /*5d10*/  PRMT R198, RZ, 0x7610, R198 ;  /* 0x00007610ffc67816 */ /* 0x000fc600000000c6 */
[----:B------:R1:W-:Y:S01]  /*5d20*/  STS.U16 [R2+UR9+0x8000], R197 ;  /* 0x008000c502007988 */ /* 0x0003e20008000409 */
[----:B--2---:R-:W-:-:S03]  /*5d30*/  PRMT R194, RZ, 0x7610, R194 ;  /* 0x00007610ffc27816 */ /* 0x004fc600000000c2 */
[----:B------:R-:W2:Y:S01]  /*5d40*/  @P4 LDG.E.U16 R202, desc[UR20][R170.64] ;  /* 0x00000014aaca4981 */ /* 0x000ea2000c1e1500 */
[----:B---3--:R-:W-:-:S03]  /*5d50*/  PRMT R196, RZ, 0x7610, R196 ;  /* 0x00007610ffc47816 */ /* 0x008fc600000000c4 */
[----:B------:R-:W3:Y:S01]  /*5d60*/  @P0 LDG.E.U16 R193, desc[UR20][R38.64] ;  /* 0x0000001426c10981 */ /* 0x000ee2000c1e1500 */
[----:B-1----:R-:W-:Y:S02]  /*5d70*/  PRMT R197, RZ, 0x7610, R197 ;  /* 0x00007610ffc57816 */ /* 0x002fe400000000c5 */
[----:B------:R-:W-:Y:S01]  /*5d80*/  PRMT R199, RZ, 0x7610, R199 ;  /* 0x00007610ffc77816 */ /* 0x000fe200000000c7 */
[----:B------:R-:W2:Y:S01]  /*5d90*/  @P0 LDG.E.U16 R194, desc[UR20][R42.64] ;  /* 0x000000142ac20981 */ /* 0x000ea2000c1e1500 */
[----:B------:R-:W-:-:S03]  /*5da0*/  PRMT R201, RZ, 0x7610, R201 ;  /* 0x00007610ffc97816 */ /* 0x000fc600000000c9 */
        /* <DEDUP_REMOVED lines=9> */
[----:B------:R-:W-:Y:S02]  /*5e40*/  PRMT R207, RZ, 0x7610, R207 ;  /* 0x00007610ffcf7816 */ /* 0x000fe400000000cf */
[----:B0-----:R-:W-:Y:S01]  /*5e50*/  PRMT R24, RZ, 0x7610, R24 ;  /* 0x00007610ff187816 */ /* 0x001fe20000000018 */
[----:B------:R-:W2:Y:S01]  /*5e60*/  @P0 LDG.E.U16 R201, desc[UR20][R66.64] ;  /* 0x0000001442c90981 */ /* 0x000ea2000c1e1500 */
[----:B------:R-:W-:Y:S02]  /*5e70*/  PRMT R25, RZ, 0x7610, R25 ;  /* 0x00007610ff197816 */ /* 0x000fe40000000019 */
[----:B------:R-:W-:Y:S01]  /*5e80*/  PRMT R208, RZ, 0x7610, R208 ;  /* 0x00007610ffd07816 */ /* 0x000fe200000000d0 */
[----:B------:R-:W3:Y:S01]  /*5e90*/  @P0 LDG.E.U16 R203, desc[UR20][R68.64] ;  /* 0x0000001444cb0981 */ /* 0x000ee2000c1e1500 */
[----:B------:R-:W-:-:S03]  /*5ea0*/  PRMT R209, RZ, 0x7610, R209 ;  /* 0x00007610ffd17816 */ /* 0x000fc600000000d1 */
[----:B------:R-:W3:Y:S04]  /*5eb0*/  @P0 LDG.E.U16 R204, desc[UR20][R70.64] ;  /* 0x0000001446cc0981 */ /* 0x000ee8000c1e1500 */
[----:B------:R-:W3:Y:S04]  /*5ec0*/  @P0 LDG.E.U16 R205, desc[UR20][R72.64] ;  /* 0x0000001448cd0981 */ /* 0x000ee8000c1e1500 */
[----:B------:R-:W3:Y:S04]  /*5ed0*/  @P0 LDG.E.U16 R206, desc[UR20][R74.64] ;  /* 0x000000144ace0981 */ /* 0x000ee8000c1e1500 */
[----:B------:R-:W3:Y:S04]  /*5ee0*/  @P0 LDG.E.U16 R207, desc[UR20][R76.64] ;  /* 0x000000144ccf0981 */ /* 0x000ee8000c1e1500 */
[----:B------:R-:W3:Y:S04]  /*5ef0*/  @P0 LDG.E.U16 R24, desc[UR20][R34.64] ;  /* 0x0000001422180981 */ /* 0x000ee8000c1e1500 */
[----:B------:R-:W3:Y:S04]  /*5f00*/  @P0 LDG.E.U16 R25, desc[UR20][R32.64] ;  /* 0x0000001420190981 */ /* 0x000ee8000c1e1500 */
[----:B------:R-:W3:Y:S04]  /*5f10*/  @P0 LDG.E.U16 R208, desc[UR20][R78.64] ;  /* 0x000000144ed00981 */ /* 0x000ee8000c1e1500 */
[----:B------:R-:W3:Y:S01]  /*5f20*/  @P0 LDG.E.U16 R209, desc[UR20][R30.64] ;  /* 0x000000141ed10981 */ /* 0x000ee2000c1e1500 */
[----:B------:R-:W-:-:S03]  /*5f30*/  LOP3.LUT R222, R2, 0x20, RZ, 0x3c, !PT ;  /* 0x0000002002de7812 */ /* 0x000fc600078e3cff */
[----:B----4-:R0:W-:Y:S04]  /*5f40*/  STS.U16 [R2+UR9+0x8c00], R192 ;  /* 0x008c00c002007988 */ /* 0x0101e80008000409 */
[----:B-----5:R-:W-:Y:S04]  /*5f50*/  STS.U16 [R2+UR9+0x9000], R191 ;  /* 0x009000bf02007988 */ /* 0x020fe80008000409 */
[----:B------:R-:W-:Y:S04]  /*5f60*/  STS.U16 [R2+UR9+0x9400], R190 ;  /* 0x009400be02007988 */ /* 0x000fe80008000409 */
[----:B------:R-:W-:Y:S04]  /*5f70*/  STS.U16 [R2+UR9+0x9800], R189 ;  /* 0x009800bd02007988 */ /* 0x000fe80008000409 */
[----:B------:R-:W-:Y:S01]  /*5f80*/  STS.U16 [R2+UR9+0x9c00], R188 ;  /* 0x009c00bc02007988 */ /* 0x000fe20008000409 */
[----:B------:R-:W-:-:S03]  /*5f90*/  LOP3.LUT R237, R2, 0x40, RZ, 0x3c, !PT ;  /* 0x0000004002ed7812 */ /* 0x000fc600078e3cff */
[----:B------:R-:W-:Y:S04]  /*5fa0*/  STS.U16 [R222+UR9+0x8d00], R180 ;  /* 0x008d00b4de007988 */ /* 0x000fe80008000409 */
[----:B------:R-:W-:Y:S04]  /*5fb0*/  STS.U16 [R222+UR9+0x9100], R187 ;  /* 0x009100bbde007988 */ /* 0x000fe80008000409 */
[----:B------:R-:W-:Y:S04]  /*5fc0*/  STS.U16 [R222+UR9+0x9500], R186 ;  /* 0x009500bade007988 */ /* 0x000fe80008000409 */
[----:B------:R-:W-:Y:S04]  /*5fd0*/  STS.U16 [R222+UR9+0x9900], R185 ;  /* 0x009900b9de007988 */ /* 0x000fe80008000409 */
[----:B------:R-:W-:Y:S04]  /*5fe0*/  STS.U16 [R222+UR9+0x9d00], R184 ;  /* 0x009d00b8de007988 */ /* 0x000fe80008000409 */
[----:B------:R-:W-:Y:S04]  /*5ff0*/  STS.U16 [R222+UR9+0x8500], R183 ;  /* 0x008500b7de007988 */ /* 0x000fe80008000409 */
[----:B------:R1:W-:Y:S01]  /*6000*/  STS.U16 [R222+UR9+0x8900], R182 ;  /* 0x008900b6de007988 */ /* 0x0003e20008000409 */
[----:B------:R-:W-:-:S02]  /*6010*/  LOP3.LUT R219, R2, 0x60, RZ, 0x3c, !PT ;  /* 0x0000006002db7812 */ /* 0x000fc400078e3cff */
[----:B------:R-:W-:Y:S02]  /*6020*/  PRMT R210, RZ, 0x7610, R210 ;  /* 0x00007610ffd27816 */ /* 0x000fe400000000d2 */
[----:B------:R-:W-:Y:S02]  /*6030*/  PRMT R211, RZ, 0x7610, R211 ;  /* 0x00007610ffd37816 */ /* 0x000fe400000000d3 */
[----:B0-----:R-:W-:Y:S02]  /*6040*/  PRMT R192, RZ, 0x7610, R192 ;  /* 0x00007610ffc07816 */ /* 0x001fe400000000c0 */
[----:B------:R-:W4:Y:S04]  /*6050*/  @P0 LDG.E.U16 R210, desc[UR20][R36.64] ;  /* 0x0000001424d20981 */ /* 0x000f28000c1e1500 */
[----:B------:R-:W5:Y:S04]  /*6060*/  @P0 LDG.E.U16 R211, desc[UR20][R40.64] ;  /* 0x0000001428d30981 */ /* 0x000f68000c1e1500 */
[----:B------:R-:W4:Y:S01]  /*6070*/  @P0 LDG.E.U16 R192, desc[UR20][R44.64] ;  /* 0x000000142cc00981 */ /* 0x000f22000c1e1500 */
[----:B-1----:R-:W-:-:S02]  /*6080*/  PRMT R182, RZ, 0x7610, R182 ;  /* 0x00007610ffb67816 */ /* 0x002fc400000000b6 */
[----:B------:R-:W-:-:S04]  /*6090*/  PRMT R183, RZ, 0x7610, R183 ;  /* 0x00007610ffb77816 */ /* 0x000fc800000000b7 */
[----:B------:R-:W4:Y:S01]  /*60a0*/  @P0 LDG.E.U16 R182, desc[UR20][R160.64] ;  /* 0x00000014a0b60981 */ /* 0x000f22000c1e1500 */
[----:B------:R-:W-:-:S03]  /*60b0*/  PRMT R180, RZ, 0x7610, R180 ;  /* 0x00007610ffb47816 */ /* 0x000fc600000000b4 */
[----:B------:R-:W4:Y:S01]  /*60c0*/  @P0 LDG.E.U16 R183, desc[UR20][R220.64] ;  /* 0x00000014dcb70981 */ /* 0x000f22000c1e1500 */
[----:B------:R-:W-:Y:S02]  /*60d0*/  PRMT R184, RZ, 0x7610, R184 ;  /* 0x00007610ffb87816 */ /* 0x000fe400000000b8 */
[----:B------:R-:W-:Y:S01]  /*60e0*/  PRMT R185, RZ, 0x7610, R185 ;  /* 0x00007610ffb97816 */ /* 0x000fe200000000b9 */
[----:B------:R-:W4:Y:S01]  /*60f0*/  @P0 LDG.E.U16 R180, desc[UR20][R122.64] ;  /* 0x000000147ab40981 */ /* 0x000f22000c1e1500 */
[----:B------:R-:W-:Y:S02]  /*6100*/  PRMT R186, RZ, 0x7610, R186 ;  /* 0x00007610ffba7816 */ /* 0x000fe400000000ba */
[----:B------:R-:W-:Y:S01]  /*6110*/  PRMT R187, RZ, 0x7610, R187 ;  /* 0x00007610ffbb7816 */ /* 0x000fe200000000bb */
[----:B------:R-:W4:Y:S01]  /*6120*/  @P0 LDG.E.U16 R184, desc[UR20][R126.64] ;  /* 0x000000147eb80981 */ /* 0x000f22000c1e1500 */
[----:B------:R-:W-:Y:S02]  /*6130*/  PRMT R188, RZ, 0x7610, R188 ;  /* 0x00007610ffbc7816 */ /* 0x000fe400000000bc */
[----:B------:R-:W-:Y:S01]  /*6140*/  PRMT R189, RZ, 0x7610, R189 ;  /* 0x00007610ffbd7816 */ /* 0x000fe200000000bd */
[----:B------:R-:W4:Y:S01]  /*6150*/  @P0 LDG.E.U16 R185, desc[UR20][R132.64] ;  /* 0x0000001484b90981 */ /* 0x000f22000c1e1500 */
[----:B------:R-:W-:-:S03]  /*6160*/  PRMT R190, RZ, 0x7610, R190 ;  /* 0x00007610ffbe7816 */ /* 0x000fc600000000be */
[----:B------:R-:W4:Y:S04]  /*6170*/  @P0 LDG.E.U16 R186, desc[UR20][R138.64] ;  /* 0x000000148aba0981 */ /* 0x000f28000c1e1500 */
[----:B------:R-:W4:Y:S04]  /*6180*/  @P0 LDG.E.U16 R187, desc[UR20][R144.64] ;  /* 0x0000001490bb0981 */ /* 0x000f28000c1e1500 */
[----:B------:R-:W4:Y:S04]  /*6190*/  @P0 LDG.E.U16 R188, desc[UR20][R150.64] ;  /* 0x0000001496bc0981 */ /* 0x000f28000c1e1500 */
[----:B------:R-:W4:Y:S01]  /*61a0*/  @P0 LDG.E.U16 R189, desc[UR20][R156.64] ;  /* 0x000000149cbd0981 */ /* 0x000f22000c1e1500 */
[----:B------:R-:W-:-:S03]  /*61b0*/  PRMT R191, RZ, 0x7610, R191 ;  /* 0x00007610ffbf7816 */ /* 0x000fc600000000bf */
[----:B------:R-:W4:Y:S04]  /*61c0*/  @P0 LDG.E.U16 R190, desc[UR20][R162.64] ;  /* 0x00000014a2be0981 */ /* 0x000f28000c1e1500 */
[----:B------:R-:W4:Y:S04]  /*61d0*/  @P0 LDG.E.U16 R191, desc[UR20][R90.64] ;  /* 0x000000145abf0981 */ /* 0x000f28000c1e1500 */
[----:B------:R-:W-:Y:S04]  /*61e0*/  STS.U16 [R222+UR9+0x8100], R212 ;  /* 0x008100d4de007988 */ /* 0x000fe80008000409 */
        /* <DEDUP_REMOVED lines=15> */
[----:B--2---:R-:W-:Y:S04]  /*62e0*/  STS.U16 [R219+UR9+0x8300], R202 ;  /* 0x008300cadb007988 */ /* 0x004fe80008000409 */
[----:B---3--:R0:W-:Y:S04]  /*62f0*/  STS.U16 [R2+UR9+0x800], R193 ;  /* 0x000800c102007988 */ /* 0x0081e80008000409 */
[----:B------:R1:W-:Y:S04]  /*6300*/  STS.U16 [R2+UR9+0xc00], R194 ;  /* 0x000c00c202007988 */ /* 0x0003e80008000409 */
[----:B------:R2:W-:Y:S01]  /*6310*/  STS.U16 [R2+UR9+0x1000], R195 ;  /* 0x001000c302007988 */ /* 0x0005e20008000409 */
[----:B0-----:R-:W-:-:S03]  /*6320*/  PRMT R193, RZ, 0x7610, R193 ;  /* 0x00007610ffc17816 */ /* 0x001fc600000000c1 */
[----:B------:R0:W-:Y:S01]  /*6330*/  STS.U16 [R2+UR9+0x1400], R196 ;  /* 0x001400c402007988 */ /* 0x0001e20008000409 */
[----:B-1----:R-:W-:-:S03]  /*6340*/  PRMT R194, RZ, 0x7610, R194 ;  /* 0x00007610ffc27816 */ /* 0x002fc600000000c2 */
[----:B------:R1:W-:Y:S01]  /*6350*/  STS.U16 [R2+UR9+0x1800], R197 ;  /* 0x001800c502007988 */ /* 0x0003e20008000409 */
[----:B--2---:R-:W-:-:S03]  /*6360*/  PRMT R195, RZ, 0x7610, R195 ;  /* 0x00007610ffc37816 */ /* 0x004fc600000000c3 */
[----:B------:R2:W-:Y:S01]  /*6370*/  STS.U16 [R2+UR9+0x1c00], R198 ;  /* 0x001c00c602007988 */ /* 0x0005e20008000409 */
[----:B0-----:R-:W-:-:S03]  /*6380*/  PRMT R196, RZ, 0x7610, R196 ;  /* 0x00007610ffc47816 */ /* 0x001fc600000000c4 */
[----:B------:R0:W-:Y:S01]  /*6390*/  STS.U16 [R2+UR9+0x2000], R199 ;  /* 0x002000c702007988 */ /* 0x0001e20008000409 */
[----:B-1----:R-:W-:-:S03]  /*63a0*/  PRMT R197, RZ, 0x7610, R197 ;  /* 0x00007610ffc57816 */ /* 0x002fc600000000c5 */
[----:B------:R-:W3:Y:S01]  /*63b0*/  @P0 LDG.E.U16 R193, desc[UR20][R48.64] ;  /* 0x0000001430c10981 */ /* 0x000ee2000c1e1500 */
[----:B--2---:R-:W-:-:S03]  /*63c0*/  PRMT R198, RZ, 0x7610, R198 ;  /* 0x00007610ffc67816 */ /* 0x004fc600000000c6 */
[----:B------:R1:W-:Y:S01]  /*63d0*/  STS.U16 [R2+UR9+0x2400], R201 ;  /* 0x002400c902007988 */ /* 0x0003e20008000409 */
[----:B------:R-:W-:Y:S02]  /*63e0*/  PRMT R200, RZ, 0x7610, R200 ;  /* 0x00007610ffc87816 */ /* 0x000fe400000000c8 */
[----:B0-----:R-:W-:Y:S01]  /*63f0*/  PRMT R199, RZ, 0x7610, R199 ;  /* 0x00007610ffc77816 */ /* 0x001fe200000000c7 */
[----:B------:R-:W2:Y:S01]  /*6400*/  @P0 LDG.E.U16 R194, desc[UR20][R52.64] ;  /* 0x0000001434c20981 */ /* 0x000ea2000c1e1500 */
[----:B------:R-:W-:-:S03]  /*6410*/  PRMT R202, RZ, 0x7610, R202 ;  /* 0x00007610ffca7816 */ /* 0x000fc600000000ca */
[----:B------:R-:W2:Y:S01]  /*6420*/  @P0 LDG.E.U16 R195, desc[UR20][R56.64] ;  /* 0x0000001438c30981 */ /* 0x000ea2000c1e1500 */
[----:B-1----:R-:W-:-:S03]  /*6430*/  PRMT R201, RZ, 0x7610, R201 ;  /* 0x00007610ffc97816 */ /* 0x002fc600000000c9 */
[----:B------:R0:W-:Y:S04]  /*6440*/  STS.U16 [R2+UR9+0x2800], R203 ;  /* 0x002800cb02007988 */ /* 0x0001e80008000409 */
[----:B------:R-:W2:Y:S04]  /*6450*/  @P0 LDG.E.U16 R196, desc[UR20][R60.64] ;  /* 0x000000143cc40981 */ /* 0x000ea8000c1e1500 */
[----:B------:R1:W-:Y:S01]  /*6460*/  STS.U16 [R2+UR9+0x2c00], R204 ;  /* 0x002c00cc02007988 */ /* 0x0003e20008000409 */
[----:B0-----:R-:W-:-:S03]  /*6470*/  PRMT R203, RZ, 0x7610, R203 ;  /* 0x00007610ffcb7816 */ /* 0x001fc600000000cb */
[----:B------:R-:W2:Y:S04]  /*6480*/  @P0 LDG.E.U16 R197, desc[UR20][R64.64] ;  /* 0x0000001440c50981 */ /* 0x000ea8000c1e1500 */
[----:B------:R0:W-:Y:S01]  /*6490*/  STS.U16 [R2+UR9+0x3000], R205 ;  /* 0x003000cd02007988 */ /* 0x0001e20008000409 */
[----:B-1----:R-:W-:-:S03]  /*64a0*/  PRMT R204, RZ, 0x7610, R204 ;  /* 0x00007610ffcc7816 */ /* 0x002fc600000000cc */
[----:B------:R-:W2:Y:S04]  /*64b0*/  @P0 LDG.E.U16 R198, desc[UR20][R128.64] ;  /* 0x0000001480c60981 */ /* 0x000ea8000c1e1500 */
[----:B------:R1:W-:Y:S01]  /*64c0*/  STS.U16 [R2+UR9+0x3400], R206 ;  /* 0x003400ce02007988 */ /* 0x0003e20008000409 */
[----:B0-----:R-:W-:-:S03]  /*64d0*/  PRMT R205, RZ, 0x7610, R205 ;  /* 0x00007610ffcd7816 */ /* 0x001fc600000000cd */
[----:B------:R-:W2:Y:S04]  /*64e0*/  @P0 LDG.E.U16 R199, desc[UR20][R134.64] ;  /* 0x0000001486c70981 */ /* 0x000ea8000c1e1500 */
[----:B------:R0:W-:Y:S01]  /*64f0*/  STS.U16 [R2+UR9+0x3800], R207 ;  /* 0x003800cf02007988 */ /* 0x0001e20008000409 */
[----:B-1----:R-:W-:-:S03]  /*6500*/  PRMT R206, RZ, 0x7610, R206 ;  /* 0x00007610ffce7816 */ /* 0x002fc600000000ce */
[----:B------:R-:W2:Y:S04]  /*6510*/  @P0 LDG.E.U16 R200, desc[UR20][R140.64] ;  /* 0x000000148cc80981 */ /* 0x000ea8000c1e1500 */
[----:B------:R1:W-:Y:S01]  /*6520*/  STS.U16 [R2+UR9], R24 ;  /* 0x0000001802007988 */ /* 0x0003e20008000409 */
[----:B0-----:R-:W-:-:S03]  /*6530*/  PRMT R207, RZ, 0x7610, R207 ;  /* 0x00007610ffcf7816 */ /* 0x001fc600000000cf */
[----:B------:R-:W-:Y:S04]  /*6540*/  STS.U16 [R2+UR9+0x400], R25 ;  /* 0x0004001902007988 */ /* 0x000fe80008000409 */
[----:B------:R0:W-:Y:S04]  /*6550*/  STS.U16 [R2+UR9+0x3c00], R208 ;  /* 0x003c00d002007988 */ /* 0x0001e80008000409 */
[----:B------:R-:W2:Y:S01]  /*6560*/  @P0 LDG.E.U16 R201, desc[UR20][R146.64] ;  /* 0x0000001492c90981 */ /* 0x000ea2000c1e1500 */
[----:B-1----:R-:W-:-:S03]  /*6570*/  PRMT R24, RZ, 0x7610, R24 ;  /* 0x00007610ff187816 */ /* 0x002fc60000000018 */
[----:B------:R1:W-:Y:S01]  /*6580*/  STS.U16 [R222+UR9+0x100], R209 ;  /* 0x000100d1de007988 */ /* 0x0003e20008000409 */
[----:B0-----:R-:W-:-:S03]  /*6590*/  PRMT R208, RZ, 0x7610, R208 ;  /* 0x00007610ffd07816 */ /* 0x001fc600000000d0 */
[----:B------:R-:W2:Y:S01]  /*65a0*/  @P0 LDG.E.U16 R202, desc[UR20][R152.64] ;  /* 0x0000001498ca0981 */ /* 0x000ea2000c1e1500 */
[----:B------:R-:W-:-:S03]  /*65b0*/  PRMT R25, RZ, 0x7610, R25 ;  /* 0x00007610ff197816 */ /* 0x000fc60000000019 */
[----:B------:R-:W2:Y:S01]  /*65c0*/  @P0 LDG.E.U16 R203, desc[UR20][R158.64] ;  /* 0x000000149ecb0981 */ /* 0x000ea2000c1e1500 */
[----:B-1----:R-:W-:-:S03]  /*65d0*/  PRMT R209, RZ, 0x7610, R209 ;  /* 0x00007610ffd17816 */ /* 0x002fc600000000d1 */
        /* <DEDUP_REMOVED lines=28> */
[----:B------:R-:W2:Y:S04]  /*67a0*/  @P0 LDG.E.U16 R181, desc[UR20][R154.64] ;  /* 0x000000149ab50981 */ /* 0x000ea8000c1e1500 */
[----:B------:R-:W2:Y:S04]  /*67b0*/  @P0 LDG.E.U16 R84, desc[UR20][R94.64] ;  /* 0x000000145e540981 */ /* 0x000ea8000c1e1500 */
[----:B------:R-:W2:Y:S04]  /*67c0*/  @P0 LDG.E.U16 R85, desc[UR20][R98.64] ;  /* 0x0000001462550981 */ /* 0x000ea8000c1e1500 */
[----:B------:R-:W2:Y:S04]  /*67d0*/  @P0 LDG.E.U16 R87, desc[UR20][R102.64] ;  /* 0x0000001466570981 */ /* 0x000ea8000c1e1500 */
[----:B------:R-:W2:Y:S04]  /*67e0*/  @P0 LDG.E.U16 R172, desc[UR20][R106.64] ;  /* 0x000000146aac0981 */ /* 0x000ea8000c1e1500 */
[----:B------:R-:W2:Y:S04]  /*67f0*/  @P0 LDG.E.U16 R175, desc[UR20][R110.64] ;  /* 0x000000146eaf0981 */ /* 0x000ea8000c1e1500 */
[----:B------:R-:W2:Y:S04]  /*6800*/  @P0 LDG.E.U16 R176, desc[UR20][R114.64] ;  /* 0x0000001472b00981 */ /* 0x000ea8000c1e1500 */
[----:B------:R-:W2:Y:S04]  /*6810*/  @P0 LDG.E.U16 R177, desc[UR20][R118.64] ;  /* 0x0000001476b10981 */ /* 0x000ea8000c1e1500 */
[----:B----4-:R-:W-:Y:S04]  /*6820*/  STS.U16 [R222+UR9+0x500], R210 ;  /* 0x000500d2de007988 */ /* 0x010fe80008000409 */
[----:B-----5:R-:W-:Y:S04]  /*6830*/  STS.U16 [R222+UR9+0x900], R211 ;  /* 0x000900d3de007988 */ /* 0x020fe80008000409 */
[----:B------:R0:W-:Y:S01]  /*6840*/  STS.U16 [R222+UR9+0xd00], R192 ;  /* 0x000d00c0de007988 */ /* 0x0001e20008000409 */
[----:B------:R-:W-:-:S02]  /*6850*/  SHF.R.S32.HI R234, RZ, 0x1f, R213 ;  /* 0x0000001fffea7819 */ /* 0x000fc400000114d5 */
[-C--:B------:R-:W-:Y:S02]  /*6860*/  LEA R227, P2, R213, R86.reuse, 0x1 ;  /* 0x00000056d5e37211 */ /* 0x080fe400078408ff */
[----:B------:R-:W-:Y:S02]  /*6870*/  LEA R230, P3, R19, R86, 0x1 ;  /* 0x0000005613e67211 */ /* 0x000fe400078608ff */
[----:B0-----:R-:W-:-:S04]  /*6880*/  SHF.R.S32.HI R192, RZ, 0x1f, R23 ;  /* 0x0000001fffc07819 */ /* 0x001fc80000011417 */
[----:B------:R-:W-:-:S04]  /*6890*/  SHF.L.U64.HI R23, R23, 0x1, R192 ;  /* 0x0000000117177819 */ /* 0x000fc800000102c0 */
[----:B------:R-:W-:Y:S02]  /*68a0*/  LEA.HI.X R234, R213, R23, R234, 0x1, P2 ;  /* 0x00000017d5ea7211 */ /* 0x000fe400010f0cea */
[----:B------:R-:W-:Y:S02]  /*68b0*/  LEA R225, P2, R26, R86, 0x1 ;  /* 0x000000561ae17211 */ /* 0x000fe400078408ff */
[----:B------:R-:W-:Y:S01]  /*68c0*/  ISETP.NE.U32.AND P0, PT, R214, RZ, PT ;  /* 0x000000ffd600720c */ /* 0x000fe20003f05070 */
[----:B---3--:R-:W-:Y:S04]  /*68d0*/  STS.U16 [R222+UR9+0x1100], R193 ;  /* 0x001100c1de007988 */ /* 0x008fe80008000409 */
[----:B--2---:R-:W-:Y:S04]  /*68e0*/  STS.U16 [R222+UR9+0x1500], R194 ;  /* 0x001500c2de007988 */ /* 0x004fe80008000409 */
        /* <DEDUP_REMOVED lines=15> */
[----:B------:R0:W-:Y:S04]  /*69e0*/  STS.U16 [R237+UR9+0x1600], R24 ;  /* 0x00160018ed007988 */ /* 0x0001e80008000409 */
[----:B------:R-:W-:Y:S04]  /*69f0*/  STS.U16 [R237+UR9+0x1a00], R25 ;  /* 0x001a0019ed007988 */ /* 0x000fe80008000409 */
[----:B------:R-:W-:Y:S01]  /*6a00*/  STS.U16 [R237+UR9+0x1e00], R82 ;  /* 0x001e0052ed007988 */ /* 0x000fe20008000409 */
[----:B0-----:R-:W-:-:S03]  /*6a10*/  SHF.R.S32.HI R24, RZ, 0x1f, R19 ;  /* 0x0000001fff187819 */ /* 0x001fc60000011413 */
[----:B------:R-:W-:Y:S04]  /*6a20*/  STS.U16 [R237+UR9+0x2200], R83 ;  /* 0x00220053ed007988 */ /* 0x000fe80008000409 */
[----:B------:R0:W-:Y:S01]  /*6a30*/  STS.U16 [R237+UR9+0x2600], R173 ;  /* 0x002600aded007988 */ /* 0x0001e20008000409 */
[----:B------:R-:W-:-:S03]  /*6a40*/  LEA.HI.X R235, R19, R23, R24, 0x1, P3 ;  /* 0x0000001713eb7211 */ /* 0x000fc600018f0c18 */
[----:B------:R-:W-:Y:S01]  /*6a50*/  STS.U16 [R237+UR9+0x2a00], R174 ;  /* 0x002a00aeed007988 */ /* 0x000fe20008000409 */
[----:B------:R-:W-:-:S03]  /*6a60*/  SHF.R.S32.HI R19, RZ, 0x1f, R26 ;  /* 0x0000001fff137819 */ /* 0x000fc6000001141a */
[----:B------:R-:W-:Y:S04]  /*6a70*/  STS.U16 [R237+UR9+0x2e00], R178 ;  /* 0x002e00b2ed007988 */ /* 0x000fe80008000409 */
[----:B------:R1:W-:Y:S04]  /*6a80*/  STS.U16 [R237+UR9+0x3200], R179 ;  /* 0x003200b3ed007988 */ /* 0x0003e80008000409 */
[----:B------:R-:W-:Y:S01]  /*6a90*/  STS.U16 [R237+UR9+0x3600], R181 ;  /* 0x003600b5ed007988 */ /* 0x000fe20008000409 */
[----:B------:R-:W-:-:S03]  /*6aa0*/  SHF.R.S32.HI R24, RZ, 0x1f, R28 ;  /* 0x0000001fff187819 */ /* 0x000fc6000001141c */
[----:B------:R-:W-:Y:S01]  /*6ab0*/  STS.U16 [R237+UR9+0x3a00], R182 ;  /* 0x003a00b6ed007988 */ /* 0x000fe20008000409 */
[----:B------:R-:W-:-:S03]  /*6ac0*/  LEA R228, P3, R28, R86, 0x1 ;  /* 0x000000561ce47211 */ /* 0x000fc600078608ff */
[----:B------:R-:W-:Y:S01]  /*6ad0*/  STS.U16 [R237+UR9+0x3e00], R183 ;  /* 0x003e00b7ed007988 */ /* 0x000fe20008000409 */
[----:B------:R-:W-:-:S03]  /*6ae0*/  LEA.HI.X R232, R26, R23, R19, 0x1, P2 ;  /* 0x000000171ae87211 */ /* 0x000fc600010f0c13 */
[----:B------:R-:W-:Y:S01]  /*6af0*/  STS.U16 [R219+UR9+0x300], R84 ;  /* 0x00030054db007988 */ /* 0x000fe20008000409 */
[----:B------:R-:W-:Y:S02]  /*6b00*/  SHF.R.S32.HI R19, RZ, 0x1f, R29 ;  /* 0x0000001fff137819 */ /* 0x000fe4000001141d */
[----:B0-----:R-:W-:Y:S01]  /*6b10*/  LEA R173, P2, R29, R86, 0x1 ;  /* 0x000000561dad7211 */ /* 0x001fe200078408ff */
[----:B------:R0:W-:Y:S01]  /*6b20*/  STS.U16 [R219+UR9+0x700], R85 ;  /* 0x00070055db007988 */ /* 0x0001e20008000409 */
[----:B------:R-:W-:-:S03]  /*6b30*/  LEA.HI.X R233, R28, R23, R24, 0x1, P3 ;  /* 0x000000171ce97211 */ /* 0x000fc600018f0c18 */
        /* <DEDUP_REMOVED lines=8> */
[----:B-1----:R-:W-:Y:S01]  /*6bc0*/  LEA R179, P2, R27, R86, 0x1 ;  /* 0x000000561bb37211 */ /* 0x002fe200078408ff */
[----:B------:R-:W-:Y:S01]  /*6bd0*/  STS.U16 [R219+UR9+0x1b00], R177 ;  /* 0x001b00b1db007988 */ /* 0x000fe20008000409 */
[----:B------:R-:W-:-:S03]  /*6be0*/  LEA.HI.X R229, R81, R23, R24, 0x1, P3 ;  /* 0x0000001751e57211 */ /* 0x000fc600018f0c18 */
[----:B------:R-:W-:Y:S01]  /*6bf0*/  STS.U16 [R219+UR9+0x1f00], R180 ;  /* 0x001f00b4db007988 */ /* 0x000fe20008000409 */
[----:B------:R-:W-:-:S03]  /*6c00*/  SHF.R.S32.HI R24, RZ, 0x1f, R80 ;  /* 0x0000001fff187819 */ /* 0x000fc60000011450 */
[----:B------:R-:W-:Y:S01]  /*6c10*/  STS.U16 [R219+UR9+0x2300], R184 ;  /* 0x002300b8db007988 */ /* 0x000fe20008000409 */
[----:B------:R-:W-:Y:S01]  /*6c20*/  LEA R224, P3, R80, R86, 0x1 ;  /* 0x0000005650e07211 */ /* 0x000fe200078608ff */
[-C--:B0-----:R-:W-:Y:S02]  /*6c30*/  IMAD R85, R217, R20.reuse, RZ ;  /* 0x00000014d9557224 */ /* 0x081fe400078e02ff */
[----:B------:R-:W-:Y:S01]  /*6c40*/  STS.U16 [R219+UR9+0x2700], R185 ;  /* 0x002700b9db007988 */ /* 0x000fe20008000409 */
[-C--:B------:R-:W-:Y:S01]  /*6c50*/  LEA.HI.X R223, R27, R23.reuse, R19, 0x1, P2 ;  /* 0x000000171bdf7211 */ /* 0x080fe200010f0c13 */
[----:B------:R-:W-:Y:S02]  /*6c60*/  IMAD R27, R218, R20, RZ ;  /* 0x00000014da1b7224 */ /* 0x000fe400078e02ff */
[----:B------:R-:W-:Y:S04]  /*6c70*/  STS.U16 [R219+UR9+0x2b00], R186 ;  /* 0x002b00badb007988 */ /* 0x000fe80008000409 */
[----:B------:R-:W-:Y:S01]  /*6c80*/  STS.U16 [R219+UR9+0x2f00], R187 ;  /* 0x002f00bbdb007988 */ /* 0x000fe20008000409 */
[----:B------:R-:W-:-:S03]  /*6c90*/  LEA.HI.X R222, R80, R23, R24, 0x1, P3 ;  /* 0x0000001750de7211 */ /* 0x000fc600018f0c18 */
[----:B------:R0:W-:Y:S01]  /*6ca0*/  STS.U16 [R219+UR9+0x3300], R188 ;  /* 0x003300bcdb007988 */ /* 0x0001e20008000409 */
[----:B------:R-:W-:-:S03]  /*6cb0*/  IMAD R24, R215, R20, RZ ;  /* 0x00000014d7187224 */ /* 0x000fc600078e02ff */
[----:B------:R-:W-:Y:S01]  /*6cc0*/  STS.U16 [R219+UR9+0x3700], R189 ;  /* 0x003700bddb007988 */ /* 0x000fe20008000409 */
[----:B------:R-:W-:-:S03]  /*6cd0*/  IMAD R84, R216, R20, RZ ;  /* 0x00000014d8547224 */ /* 0x000fc600078e02ff */
[----:B------:R1:W-:Y:S01]  /*6ce0*/  STS.U16 [R219+UR9+0x3b00], R190 ;  /* 0x003b00bedb007988 */ /* 0x0003e20008000409 */
[C---:B0-----:R-:W-:Y:S02]  /*6cf0*/  IMAD.SHL.U32 R188, R27.reuse, 0x2, RZ ;  /* 0x000000021bbc7824 */ /* 0x041fe400078e00ff */
[----:B------:R-:W-:-:S04]  /*6d00*/  IMAD.HI R27, R27, 0x2, RZ ;  /* 0x000000021b1b7827 */ /* 0x000fc800078e02ff */
[C---:B-1----:R-:W-:Y:S02]  /*6d10*/  IMAD.SHL.U32 R190, R85.reuse, 0x2, RZ ;  /* 0x0000000255be7824 */ /* 0x042fe400078e00ff */
[----:B------:R-:W-:Y:S01]  /*6d20*/  IMAD.HI R85, R85, 0x2, RZ ;  /* 0x0000000255557827 */ /* 0x000fe200078e02ff */
[--C-:B------:R-:W-:Y:S02]  /*6d30*/  IADD3 R188, P4, P5, R188, UR16, R86.reuse ;  /* 0x00000010bcbc7c10 */ /* 0x100fe4000fd9e056 */
[--C-:B------:R-:W-:Y:S01]  /*6d40*/  IADD3 R190, P2, P3, R190, UR16, R86.reuse ;  /* 0x00000010bebe7c10 */ /* 0x100fe2000fb5e056 */
[----:B------:R-:W-:Y:S02]  /*6d50*/  IMAD.SHL.U32 R194, R24, 0x2, RZ ;  /* 0x0000000218c27824 */ /* 0x000fe400078e00ff */
[-C--:B------:R-:W-:Y:S02]  /*6d60*/  IMAD R83, R4, R20.reuse, RZ ;  /* 0x0000001404537224 */ /* 0x080fe400078e02ff */
[----:B------:R-:W-:Y:S01]  /*6d70*/  IMAD.SHL.U32 R192, R84, 0x2, RZ ;  /* 0x0000000254c07824 */ /* 0x000fe200078e00ff */
[----:B------:R0:W-:Y:S01]  /*6d80*/  STS.U16 [R219+UR9+0x3f00], R191 ;  /* 0x003f00bfdb007988 */ /* 0x0001e20008000409 */
[----:B------:R-:W-:Y:S01]  /*6d90*/  IMAD R80, R3, R20, RZ ;  /* 0x0000001403507224 */ /* 0x000fe200078e02ff */
[--C-:B------:R-:W-:Y:S01]  /*6da0*/  IADD3.X R189, PT, PT, R27, UR17, R23.reuse, P4, P5 ;  /* 0x000000111bbd7c10 */ /* 0x100fe2000a7ea417 */
[----:B------:R-:W-:Y:S01]  /*6db0*/  IMAD.HI R24, R24, 0x2, RZ ;  /* 0x0000000218187827 */ /* 0x000fe200078e02ff */
[----:B------:R-:W-:Y:S01]  /*6dc0*/  IADD3 R192, P4, P5, R192, UR16, R86 ;  /* 0x00000010c0c07c10 */ /* 0x000fe2000fd9e056 */
[----:B------:R1:W-:Y:S06]  /*6dd0*/  MEMBAR.ALL.CTA ;  /* 0x0000000000007992 */ /* 0x0003ec0000008000 */
[----:B-1----:R-:W1:Y:S01]  /*6de0*/  FENCE.VIEW.ASYNC.S ;  /* 0x00000000000073c6 */ /* 0x002e620000000000 */
[----:B------:R-:W-:Y:S01]  /*6df0*/  IMAD.HI R84, R84, 0x2, RZ ;  /* 0x0000000254547827 */ /* 0x000fe200078e02ff */
[----:B0-----:R-:W-:-:S03]  /*6e00*/  IADD3.X R191, PT, PT, R85, UR17, R23, P2, P3 ;  /* 0x0000001155bf7c10 */ /* 0x001fc600097e6417 */
[----:B------:R-:W-:Y:S01]  /*6e10*/  IMAD.SHL.U32 R198, R83, 0x2, RZ ;  /* 0x0000000253c67824 */ /* 0x000fe200078e00ff */
[--C-:B------:R-:W-:Y:S01]  /*6e20*/  IADD3 R194, P2, P3, R194, UR16, R86.reuse ;  /* 0x00000010c2c27c10 */ /* 0x100fe2000fb5e056 */
[-C--:B------:R-:W-:Y:S02]  /*6e30*/  IMAD R82, R15, R20.reuse, RZ ;  /* 0x000000140f527224 */ /* 0x080fe400078e02ff */
[----:B------:R-:W-:Y:S02]  /*6e40*/  IMAD.SHL.U32 R196, R80, 0x2, RZ ;  /* 0x0000000250c47824 */ /* 0x000fe400078e00ff */
[----:B------:R-:W-:Y:S01]  /*6e50*/  IMAD R19, R11, R20, RZ ;  /* 0x000000140b137224 */ /* 0x000fe200078e02ff */
[--C-:B------:R-:W-:Y:S01]  /*6e60*/  IADD3.X R195, PT, PT, R24, UR17, R23.reuse, P2, P3 ;  /* 0x0000001118c37c10 */ /* 0x100fe200097e6417 */
[----:B------:R-:W-:Y:S01]  /*6e70*/  IMAD.HI R83, R83, 0x2, RZ ;  /* 0x0000000253537827 */ /* 0x000fe200078e02ff */
[----:B------:R-:W-:Y:S02]  /*6e80*/  IADD3.X R193, PT, PT, R84, UR17, R23, P4, P5 ;  /* 0x0000001154c17c10 */ /* 0x000fe4000a7ea417 */
[--C-:B------:R-:W-:Y:S01]  /*6e90*/  IADD3 R198, P2, P3, R198, UR16, R86.reuse ;  /* 0x00000010c6c67c10 */ /* 0x100fe2000fb5e056 */
[----:B------:R-:W-:Y:S01]  /*6ea0*/  IMAD.HI R80, R80, 0x2, RZ ;  /* 0x0000000250507827 */ /* 0x000fe200078e02ff */
[----:B------:R-:W-:-:S03]  /*6eb0*/  IADD3 R196, P4, P5, R196, UR16, R86 ;  /* 0x00000010c4c47c10 */ /* 0x000fc6000fd9e056 */
[----:B------:R-:W-:Y:S02]  /*6ec0*/  IMAD.SHL.U32 R202, R82, 0x2, RZ ;  /* 0x0000000252ca7824 */ /* 0x000fe400078e00ff */
        /* <DEDUP_REMOVED lines=10> */
[----:B------:R-:W-:Y:S02]  /*6f70*/  IMAD.SHL.U32 R204, R81, 0x2, RZ ;  /* 0x0000000251cc7824 */ /* 0x000fe400078e00ff */
[-C--:B------:R-:W-:Y:S02]  /*6f80*/  IMAD R28, R16, R20.reuse, RZ ;  /* 0x00000014101c7224 */ /* 0x080fe400078e02ff */
        /* <DEDUP_REMOVED lines=28> */
[----:B------:R-:W-:Y:S01]  /*7150*/  IMAD.SHL.U32 R80, R24, 0x2, RZ ;  /* 0x0000000218507824 */ /* 0x000fe200078e00ff */
[--C-:B------:R-:W-:Y:S01]  /*7160*/  IADD3.X R215, PT, PT, R27, UR17, R23.reuse, P2, P3 ;  /* 0x000000111bd77c10 */ /* 0x100fe200097e6417 */
[----:B------:R-:W-:Y:S01]  /*7170*/  IMAD.HI R19, R19, 0x2, RZ ;  /* 0x0000000213137827 */ /* 0x000fe200078e02ff */
[----:B------:R-:W-:Y:S02]  /*7180*/  IADD3.X R213, PT, PT, R25, UR17, R23, P5, P4 ;  /* 0x0000001119d57c10 */ /* 0x000fe4000afe8417 */
[--C-:B------:R-:W-:Y:S01]  /*7190*/  IADD3 R82, P2, P3, R82, UR16, R86.reuse ;  /* 0x0000001052527c10 */ /* 0x100fe2000fb5e056 */
[----:B------:R-:W-:Y:S01]  /*71a0*/  IMAD.HI R24, R24, 0x2, RZ ;  /* 0x0000000218187827 */ /* 0x000fe200078e02ff */
[----:B------:R-:W-:-:S03]  /*71b0*/  IADD3 R80, P5, P4, R80, UR16, R86 ;  /* 0x0000001050507c10 */ /* 0x000fc6000fcbe056 */
[-C--:B------:R-:W-:Y:S02]  /*71c0*/  IMAD R26, R7, R20.reuse, RZ ;  /* 0x00000014071a7224 */ /* 0x080fe400078e02ff */
[-C--:B------:R-:W-:Y:S01]  /*71d0*/  IMAD R25, R10, R20.reuse, RZ ;  /* 0x000000140a197224 */ /* 0x080fe200078e02ff */
[--C-:B------:R-:W-:Y:S01]  /*71e0*/  IADD3.X R83, PT, PT, R19, UR17, R23.reuse, P2, P3 ;  /* 0x0000001113537c10 */ /* 0x100fe200097e6417 */
[----:B------:R-:W-:Y:S01]  /*71f0*/  IMAD.SHL.U32 R216, R26, 0x2, RZ ;  /* 0x000000021ad87824 */ /* 0x000fe200078e00ff */
[----:B------:R-:W-:Y:S01]  /*7200*/  IADD3.X R81, PT, PT, R24, UR17, R23, P5, P4 ;  /* 0x0000001118517c10 */ /* 0x000fe2000afe8417 */
[----:B------:R-:W-:Y:S02]  /*7210*/  IMAD.SHL.U32 R218, R25, 0x2, RZ ;  /* 0x0000000219da7824 */ /* 0x000fe400078e00ff */
[-C--:B------:R-:W-:Y:S02]  /*7220*/  IMAD R19, R14, R20.reuse, RZ ;  /* 0x000000140e137224 */ /* 0x080fe400078e02ff */
[----:B------:R-:W-:Y:S01]  /*7230*/  IMAD R24, R18, R20, RZ ;  /* 0x0000001412187224 */ /* 0x000fe200078e02ff */
[--C-:B------:R-:W-:Y:S01]  /*7240*/  IADD3 R216, P5, P4, R216, UR16, R86.reuse ;  /* 0x00000010d8d87c10 */ /* 0x100fe2000fcbe056 */
[----:B------:R-:W-:Y:S01]  /*7250*/  IMAD.HI R26, R26, 0x2, RZ ;  /* 0x000000021a1a7827 */ /* 0x000fe200078e02ff */
[----:B------:R-:W-:-:S03]  /*7260*/  IADD3 R218, P2, P3, R218, UR16, R86 ;  /* 0x00000010dada7c10 */ /* 0x000fc6000fb5e056 */
[----:B------:R-:W-:-:S04]  /*7270*/  IMAD.HI R25, R25, 0x2, RZ ;  /* 0x0000000219197827 */ /* 0x000fc800078e02ff */
[----:B------:R-:W-:Y:S02]  /*7280*/  IMAD.SHL.U32 R84, R19, 0x2, RZ ;  /* 0x0000000213547824 */ /* 0x000fe400078e00ff */
[----:B------:R-:W-:Y:S01]  /*7290*/  IMAD.SHL.U32 R87, R24, 0x2, RZ ;  /* 0x0000000218577824 */ /* 0x000fe200078e00ff */
[--C-:B------:R-:W-:Y:S01]  /*72a0*/  IADD3.X R217, PT, PT, R26, UR17, R23.reuse, P5, P4 ;  /* 0x000000111ad97c10 */ /* 0x100fe2000afe8417 */
[----:B------:R-:W-:Y:S01]  /*72b0*/  IMAD.HI R24, R24, 0x2, RZ ;  /* 0x0000000218187827 */ /* 0x000fe200078e02ff */
[----:B-1----:R-:W-:Y:S01]  /*72c0*/  BAR.SYNC.DEFER_BLOCKING 0x0 ;  /* 0x0000000000007b1d */ /* 0x002fe20000010000 */
[--C-:B------:R-:W-:Y:S02]  /*72d0*/  IADD3 R84, P5, P4, R84, UR16, R86.reuse ;  /* 0x0000001054547c10 */ /* 0x100fe4000fcbe056 */
[----:B------:R-:W-:Y:S02]  /*72e0*/  IADD3.X R219, PT, PT, R25, UR17, R23, P2, P3 ;  /* 0x0000001119db7c10 */ /* 0x000fe400097e6417 */
[----:B------:R-:W-:-:S04]  /*72f0*/  IADD3 R86, P2, P3, R87, UR16, R86 ;  /* 0x0000001057567c10 */ /* 0x000fc8000fb5e056 */
[--C-:B------:R-:W-:Y:S02]  /*7300*/  IADD3.X R87, PT, PT, R24, UR17, R23.reuse, P2, P3 ;  /* 0x0000001118577c10 */ /* 0x100fe400097e6417 */
[----:B------:R-:W-:Y:S01]  /*7310*/  ISETP.LT.OR P2, PT, R236, 0x40, P0 ;  /* 0x00000040ec00780c */ /* 0x000fe20000741670 */
[----:B------:R-:W-:Y:S01]  /*7320*/  IMAD.HI R19, R19, 0x2, RZ ;  /* 0x0000000213137827 */ /* 0x000fe200078e02ff */
[----:B------:R-:W-:Y:S02]  /*7330*/  UIADD3 UR5, UPT, UPT, UR9, 0x4000, URZ ;  /* 0x0000400009057890 */ /* 0x000fe4000fffe0ff */
[----:B------:R-:W-:Y:S02]  /*7340*/  UIADD3 UR4, UPT, UPT, UR9, 0xa000, URZ ;  /* 0x0000a00009047890 */ /* 0x000fe4000fffe0ff */
[----:B------:R-:W-:Y:S01]  /*7350*/  IADD3.X R85, PT, PT, R19, UR17, R23, P5, P4 ;  /* 0x0000001113557c10 */ /* 0x000fe2000afe8417 */
[----:B------:R-:W-:Y:S02]  /*7360*/  USHF.R.U32.HI UR19, URZ, 0x4, UR5 ;  /* 0x00000004ff137899 */ /* 0x000fe40008011605 */
[----:B------:R-:W-:Y:S01]  /*7370*/  USHF.R.U32.HI UR18, URZ, 0x4, UR4 ;  /* 0x00000004ff127899 */ /* 0x000fe20008011604 */
[----:B------:R-:W-:Y:S01]  /*7380*/  UMOV UR6, URZ ;  /* 0x000000ff00067c82 */ /* 0x000fe20008000000 */
[----:B------:R-:W-:-:S02]  /*7390*/  UMOV UR7, URZ ;  /* 0x000000ff00077c82 */ /* 0x000fc40008000000 */
[----:B------:R-:W-:Y:S08]  /*73a0*/  @P2 BRA `(.L_x_6) ;  /* 0x0000000000842947 */ /* 0x000ff00003800000 */
[----:B------:R-:W-:Y:S02]  /*73b0*/  UIADD3 UR4, UPT, UPT, UR9, 0x8000, URZ ;  /* 0x0000800009047890 */ /* 0x000fe4000fffe0ff */
[----:B------:R-:W-:Y:S02]  /*73c0*/  USHF.R.U32.HI UR14, URZ, 0x4, UR9 ;  /* 0x00000004ff0e7899 */ /* 0x000fe40008011609 */
[----:B------:R-:W-:Y:S02]  /*73d0*/  USHF.R.U32.HI UR4, URZ, 0x4, UR4 ;  /* 0x00000004ff047899 */ /* 0x000fe40008011604 */
[----:B------:R-:W-:Y:S02]  /*73e0*/  USGXT.U32 UR14, UR14, 0xe ;  /* 0x0000000e0e0e789a */ /* 0x000fe40008000000 */
[----:B------:R-:W-:Y:S02]  /*73f0*/  USGXT.U32 UR12, UR4, 0xe ;  /* 0x0000000e040c789a */ /* 0x000fe40008000000 */
[----:B------:R-:W-:-:S02]  /*7400*/  UIADD3 UR30, UP2, UPT, UR14, 0x2, URZ ;  /* 0x000000020e1e7890 */ /* 0x000fc4000ff5e0ff */
[----:B------:R-:W-:Y:S01]  /*7410*/  UIADD3 UR32, UP1, UPT, UR12, 0x80, URZ ;  /* 0x000000800c207890 */ /* 0x000fe2000ff3e0ff */
[----:B------:R-:W-:Y:S01]  /*7420*/  UMOV UR4, URZ ;  /* 0x000000ff00047c82 */ /* 0x000fe20008000000 */
[----:B------:R-:W-:Y:S01]  /*7430*/  UMOV UR34, 0x0 ;  /* 0x0000000000227882 */ /* 0x000fe20000000000 */
[----:B------:R-:W-:Y:S02]  /*7440*/  UIADD3.X UR31, UPT, UPT, UR4, 0x40004040, URZ, UP2, !UPT ;  /* 0x40004040041f7890 */ /* 0x000fe400097fe4ff */
[----:B------:R-:W-:Y:S02]  /*7450*/  UIADD3.X UR33, UPT, UPT, UR4, 0x40004040, URZ, UP1, !UPT ;  /* 0x4000404004217890 */ /* 0x000fe40008ffe4ff */
[----:B------:R-:W-:Y:S02]  /*7460*/  UIADD3.64 UR24, UPT, UPT, UR30, 0x2, URZ ;  /* 0x000000021e187897 */ /* 0x000fe4000fffe0ff */
[----:B------:R-:W-:Y:S02]  /*7470*/  UIADD3.64 UR22, UPT, UPT, UR32, 0x80, URZ ;  /* 0x0000008020167897 */ /* 0x000fe4000fffe0ff */
[----:B------:R-:W-:-:S02]  /*7480*/  UIADD3.64 UR28, UPT, UPT, UR30, 0x4, URZ ;  /* 0x000000041e1c7897 */ /* 0x000fc4000fffe0ff */
[----:B------:R-:W-:Y:S01]  /*7490*/  UIADD3.64 UR26, UPT, UPT, UR32, 0x100, URZ ;  /* 0x00000100201a7897 */ /* 0x000fe2000fffe0ff */
[----:B------:R-:W-:Y:S01]  /*74a0*/  UMOV UR35, 0x4208010 ;  /* 0x0420801000237882 */ /* 0x000fe20000000000 */
[----:B------:R-:W-:Y:S01]  /*74b0*/  UMOV UR15, 0x40004040 ;  /* 0x40004040000f7882 */ /* 0x000fe20000000000 */
[----:B------:R-:W-:Y:S01]  /*74c0*/  UMOV UR13, 0x40004040 ;  /* 0x40004040000d7882 */ /* 0x000fe20000000000 */
[----:B------:R-:W-:Y:S01]  /*74d0*/  UMOV UR36, 0x0 ;  /* 0x0000000000247882 */ /* 0x000fe20000000000 */
[----:B------:R-:W-:Y:S01]  /*74e0*/  UMOV UR37, 0x4208010 ;  /* 0x0420801000257882 */ /* 0x000fe20000000000 */
[----:B------:R-:W-:Y:S01]  /*74f0*/  UMOV UR38, 0x0 ;  /* 0x0000000000267882 */ /* 0x000fe20000000000 */
[----:B------:R-:W-:Y:S01]  /*7500*/  UMOV UR39, 0x4208010 ;  /* 0x0420801000277882 */ /* 0x000fe20000000000 */
[----:B------:R-:W-:Y:S01]  /*7510*/  UMOV UR4, UR11 ;  /* 0x0000000b00047c82 */ /* 0x000fe20008000000 */
[----:B------:R-:W-:Y:S01]  /*7520*/  UMOV UR5, URZ ;  /* 0x000000ff00057c82 */ /* 0x000fe20008000000 */
[----:B------:R0:W-:Y:S01]  /*7530*/  UTCHMMA gdesc[UR12], gdesc[UR14], tmem[UR8], tmem[UR34], idesc[UR35], !UPT ;  /* 0x00ff220e0c0075ea */ /* 0x0001e2000f800008 */
[----:B------:R-:W-:Y:S01]  /*7540*/  UMOV UR40, 0x0 ;  /* 0x0000000000287882 */ /* 0x000fe20000000000 */
[----:B------:R-:W-:Y:S01]  /*7550*/  UMOV UR41, 0x4208010 ;  /* 0x0420801000297882 */ /* 0x000fe20000000000 */
[----:B------:R0:W-:Y:S01]  /*7560*/  UTCHMMA gdesc[UR32], gdesc[UR30], tmem[UR8], tmem[UR36], idesc[UR37], UPT ;  /* 0x00ff241e200075ea */ /* 0x0001e2000b800008 */
[----:B------:R-:W-:Y:S01]  /*7570*/  UMOV UR4, UR4 ;  /* 0x0000000400047c82 */ /* 0x000fe20008000000 */
[----:B------:R0:W-:Y:S01]  /*7580*/  UTCHMMA gdesc[UR22], gdesc[UR24], tmem[UR8], tmem[UR38], idesc[UR39], UPT ;  /* 0x00ff2618160075ea */ /* 0x0001e2000b800008 */
[----:B------:R0:W-:Y:S01]  /*7590*/  UTCHMMA gdesc[UR26], gdesc[UR28], tmem[UR8], tmem[UR40], idesc[UR41], UPT ;  /* 0x00ff281c1a0075ea */ /* 0x0001e2000b800008 */
[----:B------:R0:W-:Y:S01]  /*75a0*/  UTCBAR [UR4], URZ ;  /* 0x000000ff040073e9 */ /* 0x0001e200080000ff */
[----:B------:R-:W-:Y:S01]  /*75b0*/  NOP ;  /* 0x0000000000007918 */ /* 0x000fe20000000000 */
.L_x_6:
[----:B------:R-:W-:Y:S01]  /*75c0*/  SHF.R.S32.HI R19, RZ, 0x1f, R236 ;  /* 0x0000001fff137819 */ /* 0x000fe200000114ec */
[----:B0-----:R-:W-:Y:S01]  /*75d0*/  USGXT.U32 UR14, UR19, 0xe ;  /* 0x0000000e130e789a */ /* 0x001fe20008000000 */
[----:B------:R-:W-:Y:S01]  /*75e0*/  IADD3 R174, P6, PT, R230, UR16, RZ ;  /* 0x00000010e6ae7c10 */ /* 0x000fe2000ffde0ff */
[----:B------:R-:W-:Y:S01]  /*75f0*/  USGXT.U32 UR12, UR18, 0xe ;  /* 0x0000000e120c789a */ /* 0x000fe20008000000 */
[----:B------:R-:W-:Y:S01]  /*7600*/  LEA.HI R19, R19, R236, RZ, 0x6 ;  /* 0x000000ec13137211 */ /* 0x000fe200078f30ff */
[----:B------:R-:W-:Y:S01]  /*7610*/  UIADD3 UR30, UP2, UPT, UR14, 0x2, URZ ;  /* 0x000000020e1e7890 */ /* 0x000fe2000ff5e0ff */
[----:B------:R-:W-:Y:S01]  /*7620*/  IADD3 R178, P2, PT, R228, UR16, RZ ;  /* 0x00000010e4b27c10 */ /* 0x000fe2000ff5e0ff */
[----:B------:R-:W-:Y:S01]  /*7630*/  UIADD3 UR32, UP1, UPT, UR12, 0x80, URZ ;  /* 0x000000800c207890 */ /* 0x000fe2000ff3e0ff */
[----:B------:R-:W-:Y:S01]  /*7640*/  SHF.R.S32.HI R19, RZ, 0x6, R19 ;  /* 0x00000006ff137819 */ /* 0x000fe20000011413 */
[----:B------:R-:W-:Y:S01]  /*7650*/  UIADD3.X UR31, UPT, UPT, UR7, 0x40004040, URZ, UP2, !UPT ;  /* 0x40004040071f7890 */ /* 0x000fe200097fe4ff */
[----:B------:R-:W-:Y:S01]  /*7660*/  IADD3.X R175, PT, PT, R235, UR17, RZ, P6, !PT ;  /* 0x00000011ebaf7c10 */ /* 0x000fe2000b7fe4ff */
[----:B------:R-:W-:Y:S01]  /*7670*/  UIADD3.X UR33, UPT, UPT, UR6, 0x40004040, URZ, UP1, !UPT ;  /* 0x4000404006217890 */ /* 0x000fe20008ffe4ff */
[----:B------:R-:W-:Y:S01]  /*7680*/  VIMNMX R23, PT, PT, R19, 0x1, !PT ;  /* 0x0000000113177848 */ /* 0x000fe20007fe0100 */
[----:B------:R-:W-:Y:S01]  /*7690*/  IMAD.SHL.U32 R19, R21, 0x40, RZ ;  /* 0x0000004015137824 */ /* 0x000fe200078e00ff */
[----:B------:R-:W-:Y:S01]  /*76a0*/  IADD3 R184, P6, PT, R179, UR16, RZ ;  /* 0x00000010b3b87c10 */ /* 0x000fe2000ffde0ff */
[----:B------:R-:W-:Y:S01]  /*76b0*/  UMOV UR4, URZ ;  /* 0x000000ff00047c82 */ /* 0x000fe20008000000 */
[----:B------:R-:W-:Y:S01]  /*76c0*/  IADD3.X R179, PT, PT, R233, UR17, RZ, P2, !PT ;  /* 0x00000011e9b37c10 */ /* 0x000fe200097fe4ff */
[----:B------:R-:W-:Y:S01]  /*76d0*/  VIADD R21, R23, 0xffffffff ;  /* 0xffffffff17157836 */ /* 0x000fe20000000000 */
[----:B------:R-:W-:Y:S01]  /*76e0*/  IADD3 R172, P3, PT, R227, UR16, RZ ;  /* 0x00000010e3ac7c10 */ /* 0x000fe2000ff7e0ff */
[----:B------:R-:W-:Y:S01]  /*76f0*/  IMAD.SHL.U32 R20, R20, 0x40, RZ ;  /* 0x0000004014147824 */ /* 0x000fe200078e00ff */
[----:B------:R-:W-:-:S02]  /*7700*/  IADD3 R176, P5, PT, R225, UR16, RZ ;  /* 0x00000010e1b07c10 */ /* 0x000fc4000ffbe0ff */
[----:B------:R-:W-:Y:S02]  /*7710*/  ISETP.NE.U32.AND P2, PT, R21, RZ, PT ;  /* 0x000000ff1500720c */ /* 0x000fe40003f45070 */
[----:B------:R-:W-:Y:S02]  /*7720*/  IADD3 R180, P4, PT, R173, UR16, RZ ;  /* 0x00000010adb47c10 */ /* 0x000fe4000ff9e0ff */
[----:B------:R-:W-:Y:S02]  /*7730*/  IADD3.X R173, PT, PT, R234, UR17, RZ, P3, !PT ;  /* 0x00000011eaad7c10 */ /* 0x000fe40009ffe4ff */
[----:B------:R-:W-:Y:S02]  /*7740*/  IADD3.X R177, PT, PT, R232, UR17, RZ, P5, !PT ;  /* 0x00000011e8b17c10 */ /* 0x000fe4000affe4ff */
[----:B------:R-:W-:Y:S02]  /*7750*/  IADD3 R182, P3, PT, R226, UR16, RZ ;  /* 0x00000010e2b67c10 */ /* 0x000fe4000ff7e0ff */
[----:B------:R-:W-:-:S02]  /*7760*/  IADD3 R186, P5, PT, R224, UR16, RZ ;  /* 0x00000010e0ba7c10 */ /* 0x000fc4000ffbe0ff */
[----:B------:R-:W-:Y:S02]  /*7770*/  IADD3.X R181, PT, PT, R231, UR17, RZ, P4, !PT ;  /* 0x00000011e7b57c10 */ /* 0x000fe4000a7fe4ff */
[----:B------:R-:W-:Y:S02]  /*7780*/  IADD3.X R183, PT, PT, R229, UR17, RZ, P3, !PT ;  /* 0x00000011e5b77c10 */ /* 0x000fe40009ffe4ff */
[----:B------:R-:W-:Y:S02]  /*7790*/  IADD3.X R185, PT, PT, R223, UR17, RZ, P6, !PT ;  /* 0x00000011dfb97c10 */ /* 0x000fe4000b7fe4ff */
[----:B------:R-:W-:Y:S01]  /*77a0*/  IADD3.X R187, PT, PT, R222, UR17, RZ, P5, !PT ;  /* 0x00000011debb7c10 */ /* 0x000fe2000affe4ff */
[----:B------:R-:W-:Y:S06]  /*77b0*/  @!P2 BRA `(.L_x_7) ;  /* 0x000000200054a947 */ /* 0x000fec0003800000 */
[----:B------:R-:W-:Y:S01]  /*77c0*/  VIADD R22, R22, 0xffffffc0 ;  /* 0xffffffc016167836 */ /* 0x000fe20000000000 */
[----:B------:R-:W-:Y:S02]  /*77d0*/  UIADD3.64 UR22, UPT, UPT, UR32, 0x80, URZ ;  /* 0x0000008020167897 */ /* 0x000fe4000fffe0ff */
[----:B------:R-:W-:Y:S02]  /*77e0*/  UIADD3.64 UR24, UPT, UPT, UR30, 0x2, URZ ;  /* 0x000000021e187897 */ /* 0x000fe4000fffe0ff */
[----:B------:R-:W-:Y:S01]  /*77f0*/  R2UR UR19, R22 ;  /* 0x00000000161372ca */ /* 0x000fe200000e0000 */
[----:B------:R-:W-:Y:S02]  /*7800*/  UIADD3.64 UR26, UPT, UPT, UR32, 0x100, URZ ;  /* 0x00000100201a7897 */ /* 0x000fe4000fffe0ff */
[----:B------:R-:W-:Y:S01]  /*7810*/  UIADD3.64 UR28, UPT, UPT, UR30, 0x4, URZ ;  /* 0x000000041e1c7897 */ /* 0x000fe2000fffe0ff */
[----:B------:R-:W-:Y:S01]  /*7820*/  UMOV UR18, 0x1 ;  /* 0x0000000100127882 */ /* 0x000fe20000000000 */
[----:B------:R-:W-:-:S10]  /*7830*/  UMOV UR5, URZ ;  /* 0x000000ff00057c82 */ /* 0x000fd40008000000 */
.L_x_10:
[----:B------:R-:W-:Y:S01]  /*7840*/  USHF.L.U32 UR4, UR4, 0x1f, URZ ;  /* 0x0000001f04047899 */ /* 0x000fe200080006ff */
[----:B0-----:R-:W0:Y:S01]  /*7850*/  S2R R23, SR_TID.X ;  /* 0x0000000000177919 */ /* 0x001e220000002100 */
[----:B------:R-:W-:-:S04]  /*7860*/  IMAD.WIDE R218, R20, 0x2, R218 ;  /* 0x0000000214da7825 */ /* 0x000fc800078e02da */
[----:B------:R-:W-:-:S04]  /*7870*/  IMAD.U32 R22, RZ, RZ, UR4 ;  /* 0x00000004ff167e24 */ /* 0x000fc8000f8e00ff */
[----:B------:R-:W1:Y:S01]  /*7880*/  SYNCS.PHASECHK.TRANS64.TRYWAIT P2, [UR11], R22 ;  /* 0x00000016ff0075a7 */ /* 0x000e62000804110b */
[----:B0-----:R-:W-:-:S04]  /*7890*/  SHF.R.U32.HI R23, RZ, 0x6, R23 ;  /* 0x00000006ff177819 */ /* 0x001fc80000011617 */
[----:B------:R-:W-:-:S04]  /*78a0*/  SGXT.U32 R23, R23, 0x1 ;  /* 0x000000011717781a */ /* 0x000fc80000000000 */
[----:B------:R-:W-:Y:S01]  /*78b0*/  ISETP.GE.AND P6, PT, R23, UR19, PT ;  /* 0x0000001317007c0c */ /* 0x000fe2000bfc6270 */
[----:B-1----:R-:W-:-:S12]  /*78c0*/  @!P2 BRA `(.L_x_8) ;  /* 0x0000004000a0a947 */ /* 0x002fd80003800000 */
.L_x_16:
[----:B------:R0:W-:Y:S01]  /*78d0*/  STL [R1+0x10c], R91 ;  /* 0x00010c5b01007387 */ /* 0x0001e20000100800 */
[----:B------:R-:W-:Y:S01]  /*78e0*/  PRMT R228, RZ, 0x7610, R228 ;  /* 0x00007610ffe47816 */ /* 0x000fe200000000e4 */
[C---:B------:R-:W-:Y:S01]  /*78f0*/  IMAD.WIDE R88, R20.reuse, 0x2, R88 ;  /* 0x0000000214587825 */ /* 0x040fe200078e0258 */
[----:B------:R-:W-:Y:S01]  /*7900*/  PRMT R229, RZ, 0x7610, R229 ;  /* 0x00007610ffe57816 */ /* 0x000fe200000000e5 */
[----:B------:R1:W-:Y:S02]  /*7910*/  STL [R1+0x108], R21 ;  /* 0x0001081501007387 */ /* 0x0003e40000100800 */
[C---:B------:R-:W-:Y:S02]  /*7920*/  IMAD.WIDE R166, R20.reuse, 0x2, R166 ;  /* 0x0000000214a67825 */ /* 0x040fe400078e02a6 */
[----:B------:R-:W2:Y:S02]  /*7930*/  @!P6 LDG.E.U16 R228, desc[UR20][R88.64] ;  /* 0x0000001458e4e981 */ /* 0x000ea4000c1e1500 */
[C---:B------:R-:W-:Y:S01]  /*7940*/  IMAD.WIDE R172, R20.reuse, 0x2, R172 ;  /* 0x0000000214ac7825 */ /* 0x040fe200078e02ac */
[----:B0-----:R-:W1:Y:S03]  /*7950*/  S2R R91, SR_TID.X ;  /* 0x00000000005b7919 */ /* 0x001e660000002100 */
[C---:B------:R-:W-:Y:S01]  /*7960*/  IMAD.WIDE R190, R20.reuse, 0x2, R190 ;  /* 0x0000000214be7825 */ /* 0x040fe200078e02be */
[----:B------:R0:W-:Y:S03]  /*7970*/  STL [R1+0x104], R0 ;  /* 0x0001040001007387 */ /* 0x0001e60000100800 */
[----:B------:R-:W-:-:S04]  /*7980*/  IMAD.WIDE R212, R20, 0x2, R212 ;  /* 0x0000000214d47825 */ /* 0x000fc800078e02d4 */
[----:B------:R-:W-:-:S04]  /*7990*/  IMAD.WIDE R188, R20, 0x2, R188 ;  /* 0x0000000214bc7825 */ /* 0x000fc800078e02bc */
[----:B------:R-:W-:-:S04]  /*79a0*/  IMAD.WIDE R174, R20, 0x2, R174 ;  /* 0x0000000214ae7825 */ /* 0x000fc800078e02ae */
[----:B------:R-:W-:-:S04]  /*79b0*/  IMAD.WIDE R206, R20, 0x2, R206 ;  /* 0x0000000214ce7825 */ /* 0x000fc800078e02ce */
[----:B------:R-:W-:-:S04]  /*79c0*/  IMAD.WIDE R196, R20, 0x2, R196 ;  /* 0x0000000214c47825 */ /* 0x000fc800078e02c4 */
[----:B------:R-:W-:-:S04]  /*79d0*/  IMAD.WIDE R216, R20, 0x2, R216 ;  /* 0x0000000214d87825 */ /* 0x000fc800078e02d8 */
[C---:B------:R-:W-:Y:S01]  /*79e0*/  IMAD.WIDE R182, R20.reuse, 0x2, R182 ;  /* 0x0000000214b67825 */ /* 0x040fe200078e02b6 */
[--C-:B-1----:R-:W-:Y:S02]  /*79f0*/  SHF.R.U32.HI R21, RZ, 0x6, R91.reuse ;  /* 0x00000006ff157819 */ /* 0x102fe4000001165b */
[----:B0-----:R-:W-:Y:S01]  /*7a00*/  SHF.R.U32.HI R0, RZ, 0x6, R91 ;  /* 0x00000006ff007819 */ /* 0x001fe2000001165b */
[----:B------:R-:W-:Y:S01]  /*7a10*/  IMAD.WIDE R204, R20, 0x2, R204 ;  /* 0x0000000214cc7825 */ /* 0x000fe200078e02cc */
[----:B------:R-:W-:Y:S02]  /*7a20*/  SGXT.U32 R21, R21, 0x1 ;  /* 0x000000011515781a */ /* 0x000fe40000000000 */
[----:B------:R-:W-:Y:S01]  /*7a30*/  SGXT.U32 R0, R0, 0x1 ;  /* 0x000000010000781a */ /* 0x000fe20000000000 */
[----:B------:R-:W-:Y:S01]  /*7a40*/  IMAD.WIDE R180, R20, 0x2, R180 ;  /* 0x0000000214b47825 */ /* 0x000fe200078e02b4 */
[----:B------:R-:W-:Y:S02]  /*7a50*/  LOP3.LUT R21, R21, 0x2, RZ, 0xfc, !PT ;  /* 0x0000000215157812 */ /* 0x000fe400078efcff */
[----:B------:R-:W-:Y:S01]  /*7a60*/  LOP3.LUT R0, R0, 0x10, RZ, 0xfc, !PT ;  /* 0x0000001000007812 */ /* 0x000fe200078efcff */
[----:B------:R-:W-:Y:S01]  /*7a70*/  IMAD.WIDE R198, R20, 0x2, R198 ;  /* 0x0000000214c67825 */ /* 0x000fe200078e02c6 */
[----:B------:R-:W-:-:S02]  /*7a80*/  ISETP.GE.AND P2, PT, R21, UR19, PT ;  /* 0x0000001315007c0c */ /* 0x000fc4000bf46270 */
[----:B------:R-:W-:Y:S02]  /*7a90*/  SHF.R.U32.HI R21, RZ, 0x6, R91 ;  /* 0x00000006ff157819 */ /* 0x000fe4000001165b */
[----:B------:R-:W-:Y:S02]  /*7aa0*/  ISETP.GE.AND P5, PT, R0, UR19, PT ;  /* 0x0000001300007c0c */ /* 0x000fe4000bfa6270 */
[----:B------:R-:W-:-:S04]  /*7ab0*/  SGXT.U32 R21, R21, 0x1 ;  /* 0x000000011515781a */ /* 0x000fc80000000000 */
[----:B------:R-:W-:-:S03]  /*7ac0*/  LOP3.LUT R21, R21, 0x8, RZ, 0xfc, !PT ;  /* 0x0000000815157812 */ /* 0x000fc600078efcff */
[----:B------:R-:W3:Y:S01]  /*7ad0*/  @!P2 LDG.E.U16 R229, desc[UR20][R166.64] ;  /* 0x00000014a6e5a981 */ /* 0x000ee2000c1e1500 */
[----:B------:R-:W-:Y:S02]  /*7ae0*/  ISETP.GE.AND P3, PT, R21, UR19, PT ;  /* 0x0000001315007c0c */ /* 0x000fe4000bf66270 */
[----:B------:R-:W-:-:S04]  /*7af0*/  SHF.R.U32.HI R21, RZ, 0x6, R91 ;  /* 0x00000006ff157819 */ /* 0x000fc8000001165b */
[----:B------:R-:W-:-:S04]  /*7b00*/  SGXT.U32 R21, R21, 0x1 ;  /* 0x000000011515781a */ /* 0x000fc80000000000 */
[----:B------:R-:W-:-:S04]  /*7b10*/  LOP3.LUT R21, R21, 0xa, RZ, 0xfc, !PT ;  /* 0x0000000a15157812 */ /* 0x000fc800078efcff */
        /* <DEDUP_REMOVED lines=9> */
[----:B------:R-:W0:Y:S01]  /*7bb0*/  S2R R21, SR_TID.X ;  /* 0x0000000000157919 */ /* 0x000e220000002100 */
[----:B------:R-:W-:Y:S02]  /*7bc0*/  SHF.R.U32.HI R0, RZ, 0x6, R91 ;  /* 0x00000006ff007819 */ /* 0x000fe4000001165b */
[----:B------:R-:W-:Y:S02]  /*7bd0*/  PRMT R230, RZ, 0x7610, R230 ;  /* 0x00007610ffe67816 */ /* 0x000fe400000000e6 */
[----:B------:R-:W-:-:S04]  /*7be0*/  SGXT.U32 R0, R0, 0x1 ;  /* 0x000000010000781a */ /* 0x000fc80000000000 */
[----:B------:R-:W-:Y:S01]  /*7bf0*/  LOP3.LUT R0, R0, 0x1a, RZ, 0xfc, !PT ;  /* 0x0000001a00007812 */ /* 0x000fe200078efcff */
[----:B------:R-:W4:Y:S03]  /*7c00*/  @!P3 LDG.E.U16 R230, desc[UR20][R172.64] ;  /* 0x00000014ace6b981 */ /* 0x000f26000c1e1500 */
[----:B------:R-:W-:Y:S02]  /*7c10*/  ISETP.GE.AND P3, PT, R0, UR19, PT ;  /* 0x0000001300007c0c */ /* 0x000fe4000bf66270 */
[----:B------:R-:W-:Y:S02]  /*7c20*/  PRMT R235, RZ, 0x7610, R235 ;  /* 0x00007610ffeb7816 */ /* 0x000fe400000000eb */
[----:B------:R-:W-:-:S09]  /*7c30*/  PRMT R240, RZ, 0x7610, R240 ;  /* 0x00007610fff07816 */ /* 0x000fd200000000f0 */
[----:B------:R-:W3:Y:S01]  /*7c40*/  @!P3 LDG.E.U16 R235, desc[UR20][R190.64] ;  /* 0x00000014beebb981 */ /* 0x000ee2000c1e1500 */
[----:B------:R-:W-:Y:S02]  /*7c50*/  ISETP.GE.AND P3, PT, R6, UR19, PT ;  /* 0x0000001306007c0c */ /* 0x000fe4000bf66270 */
[----:B0-----:R-:W-:-:S04]  /*7c60*/  SHF.R.U32.HI R0, RZ, 0x6, R21 ;  /* 0x00000006ff007819 */ /* 0x001fc80000011615 */
[----:B------:R-:W-:-:S04]  /*7c70*/  SGXT.U32 R0, R0, 0x1 ;  /* 0x000000010000781a */ /* 0x000fc80000000000 */
[----:B------:R-:W-:-:S03]  /*7c80*/  LOP3.LUT R0, R0, 0xc, RZ, 0xfc, !PT ;  /* 0x0000000c00007812 */ /* 0x000fc600078efcff */
[----:B------:R-:W3:Y:S01]  /*7c90*/  @!P3 LDG.E.U16 R240, desc[UR20][R212.64] ;  /* 0x00000014d4f0b981 */ /* 0x000ee2000c1e1500 */
[----:B------:R-:W-:Y:S02]  /*7ca0*/  ISETP.GE.AND P3, PT, R0, UR19, PT ;  /* 0x0000001300007c0c */ /* 0x000fe4000bf66270 */
[----:B------:R-:W0:Y:S01]  /*7cb0*/  S2R R0, SR_TID.X ;  /* 0x0000000000007919 */ /* 0x000e220000002100 */
[----:B------:R-:W-:Y:S02]  /*7cc0*/  PRMT R231, RZ, 0x7610, R231 ;  /* 0x00007610ffe77816 */ /* 0x000fe400000000e7 */
[----:B------:R-:W-:-:S04]  /*7cd0*/  PRMT R234, RZ, 0x7610, R234 ;  /* 0x00007610ffea7816 */ /* 0x000fc800000000ea */
[----:B------:R-:W3:Y:S01]  /*7ce0*/  @!P4 LDG.E.U16 R231, desc[UR20][R174.64] ;  /* 0x00000014aee7c981 */ /* 0x000ee2000c1e1500 */
[----:B------:R-:W-:-:S03]  /*7cf0*/  ISETP.GE.AND P4, PT, R3, UR19, PT ;  /* 0x0000001303007c0c */ /* 0x000fc6000bf86270 */
[----:B------:R-:W3:Y:S01]  /*7d00*/  @!P2 LDG.E.U16 R234, desc[UR20][R188.64] ;  /* 0x00000014bceaa981 */ /* 0x000ee2000c1e1500 */
[----:B------:R-:W-:Y:S02]  /*7d10*/  ISETP.GE.AND P2, PT, R8, UR19, PT ;  /* 0x0000001308007c0c */ /* 0x000fe4000bf46270 */
[----:B------:R-:W-:Y:S02]  /*7d20*/  SHF.R.U32.HI R21, RZ, 0x6, R21 ;  /* 0x00000006ff157819 */ /* 0x000fe40000011615 */
[----:B------:R-:W-:Y:S02]  /*7d30*/  PRMT R236, RZ, 0x7610, R236 ;  /* 0x00007610ffec7816 */ /* 0x000fe400000000ec */
[----:B------:R-:W-:Y:S02]  /*7d40*/  SGXT.U32 R21, R21, 0x1 ;  /* 0x000000011515781a */ /* 0x000fe40000000000 */
[----:B------:R-:W-:Y:S02]  /*7d50*/  PRMT R239, RZ, 0x7610, R239 ;  /* 0x00007610ffef7816 */ /* 0x000fe400000000ef */
[----:B------:R-:W-:Y:S01]  /*7d60*/  LOP3.LUT R21, R21, 0x4, RZ, 0xfc, !PT ;  /* 0x0000000415157812 */ /* 0x000fe200078efcff */
[----:B------:R-:W3:Y:S01]  /*7d70*/  @!P4 LDG.E.U16 R236, desc[UR20][R196.64] ;  /* 0x00000014c4ecc981 */ /* 0x000ee2000c1e1500 */
[----:B------:R-:W-:-:S03]  /*7d80*/  ISETP.GE.AND P4, PT, R7, UR19, PT ;  /* 0x0000001307007c0c */ /* 0x000fc6000bf86270 */
[----:B------:R-:W3:Y:S01]  /*7d90*/  @!P2 LDG.E.U16 R239, desc[UR20][R206.64] ;  /* 0x00000014ceefa981 */ /* 0x000ee2000c1e1500 */
[----:B------:R-:W-:Y:S02]  /*7da0*/  ISETP.GE.AND P2, PT, R21, UR19, PT ;  /* 0x0000001315007c0c */ /* 0x000fe4000bf46270 */
[----:B0-----:R-:W-:Y:S02]  /*7db0*/  SHF.R.U32.HI R21, RZ, 0x6, R0 ;  /* 0x00000006ff157819 */ /* 0x001fe40000011600 */
[----:B------:R-:W-:Y:S02]  /*7dc0*/  PRMT R241, RZ, 0x7610, R241 ;  /* 0x00007610fff17816 */ /* 0x000fe400000000f1 */
[----:B------:R-:W-:Y:S02]  /*7dd0*/  SGXT.U32 R21, R21, 0x1 ;  /* 0x000000011515781a */ /* 0x000fe40000000000 */
[----:B------:R-:W-:Y:S02]  /*7de0*/  PRMT R233, RZ, 0x7610, R233 ;  /* 0x00007610ffe97816 */ /* 0x000fe400000000e9 */
[----:B------:R-:W-:Y:S01]  /*7df0*/  LOP3.LUT R21, R21, 0x6, RZ, 0xfc, !PT ;  /* 0x0000000615157812 */ /* 0x000fe200078efcff */
[----:B------:R-:W3:Y:S03]  /*7e00*/  @!P4 LDG.E.U16 R241, desc[UR20][R216.64] ;  /* 0x00000014d8f1c981 */ /* 0x000ee6000c1e1500 */
[----:B------:R-:W-:Y:S01]  /*7e10*/  ISETP.GE.AND P4, PT, R21, UR19, PT ;  /* 0x0000001315007c0c */ /* 0x000fe2000bf86270 */
[----:B------:R-:W3:Y:S01]  /*7e20*/  @!P6 LDG.E.U16 R233, desc[UR20][R182.64] ;  /* 0x00000014b6e9e981 */ /* 0x000ee2000c1e1500 */
[----:B------:R-:W-:Y:S01]  /*7e30*/  ISETP.GE.AND P6, PT, R5, UR19, PT ;  /* 0x0000001305007c0c */ /* 0x000fe2000bfc6270 */
[----:B------:R-:W0:Y:S01]  /*7e40*/  S2R R21, SR_TID.X ;  /* 0x0000000000157919 */ /* 0x000e220000002100 */
[----:B------:R-:W-:-:S02]  /*7e50*/  PRMT R238, RZ, 0x7610, R238 ;  /* 0x00007610ffee7816 */ /* 0x000fc400000000ee */
[----:B------:R-:W-:-:S09]  /*7e60*/  SHF.R.U32.HI R0, RZ, 0x6, R0 ;  /* 0x00000006ff007819 */ /* 0x000fd20000011600 */
[----:B------:R-:W3:Y:S01]  /*7e70*/  @!P6 LDG.E.U16 R238, desc[UR20][R204.64] ;  /* 0x00000014cceee981 */ /* 0x000ee2000c1e1500 */
[----:B------:R-:W-:Y:S02]  /*7e80*/  ISETP.GE.AND P6, PT, R10, UR19, PT ;  /* 0x000000130a007c0c */ /* 0x000fe4000bfc6270 */
[----:B------:R-:W-:Y:S02]  /*7e90*/  SGXT.U32 R0, R0, 0x1 ;  /* 0x000000010000781a */ /* 0x000fe40000000000 */
[----:B------:R-:W-:Y:S02]  /*7ea0*/  PRMT R243, RZ, 0x7610, R243 ;  /* 0x00007610fff37816 */ /* 0x000fe400000000f3 */
[----:B------:R-:W-:-:S07]  /*7eb0*/  LOP3.LUT R0, R0, 0xe, RZ, 0xfc, !PT ;  /* 0x0000000e00007812 */ /* 0x000fce00078efcff */
[----:B------:R-:W3:Y:S01]  /*7ec0*/  @!P6 LDG.E.U16 R243, desc[UR20][R218.64] ;  /* 0x00000014daf3e981 */ /* 0x000ee2000c1e1500 */
[----:B------:R-:W-:Y:S02]  /*7ed0*/  ISETP.GE.AND P6, PT, R0, UR19, PT ;  /* 0x0000001300007c0c */ /* 0x000fe4000bfc6270 */
[--C-:B0-----:R-:W-:Y:S02]  /*7ee0*/  SHF.R.U32.HI R0, RZ, 0x6, R21.reuse ;  /* 0x00000006ff007819 */ /* 0x101fe40000011615 */
[----:B------:R-:W-:Y:S01]  /*7ef0*/  SHF.R.U32.HI R21, RZ, 0x6, R21 ;  /* 0x00000006ff157819 */ /* 0x000fe20000011615 */
[----:B------:R-:W-:Y:S01]  /*7f00*/  IMAD.WIDE R176, R20, 0x2, R176 ;  /* 0x0000000214b07825 */ /* 0x000fe200078e02b0 */
[----:B------:R-:W-:Y:S02]  /*7f10*/  PRMT R245, RZ, 0x7610, R245 ;  /* 0x00007610fff57816 */ /* 0x000fe400000000f5 */
[----:B------:R-:W-:-:S04]  /*7f20*/  SGXT.U32 R21, R21, 0x1 ;  /* 0x000000011515781a */ /* 0x000fc80000000000 */
[----:B------:R-:W-:Y:S01]  /*7f30*/  LOP3.LUT R21, R21, 0x14, RZ, 0xfc, !PT ;  /* 0x0000001415157812 */ /* 0x000fe200078efcff */
[----:B------:R-:W3:Y:S03]  /*7f40*/  @!P3 LDG.E.U16 R245, desc[UR20][R176.64] ;  /* 0x00000014b0f5b981 */ /* 0x000ee6000c1e1500 */
[----:B------:R-:W-:Y:S02]  /*7f50*/  ISETP.GE.AND P3, PT, R21, UR19, PT ;  /* 0x0000001315007c0c */ /* 0x000fe4000bf66270 */
[----:B------:R-:W0:Y:S01]  /*7f60*/  S2R R21, SR_TID.X ;  /* 0x0000000000157919 */ /* 0x000e220000002100 */
[----:B------:R-:W-:-:S06]  /*7f70*/  PRMT R232, RZ, 0x7610, R232 ;  /* 0x00007610ffe87816 */ /* 0x000fcc00000000e8 */
[----:B------:R-:W3:Y:S01]  /*7f80*/  @!P5 LDG.E.U16 R232, desc[UR20][R180.64] ;  /* 0x00000014b4e8d981 */ /* 0x000ee2000c1e1500 */
[----:B------:R-:W-:Y:S02]  /*7f90*/  ISETP.GE.AND P5, PT, R4, UR19, PT ;  /* 0x0000001304007c0c */ /* 0x000fe4000bfa6270 */
[----:B------:R-:W-:Y:S01]  /*7fa0*/  SGXT.U32 R0, R0, 0x1 ;  /* 0x000000010000781a */ /* 0x000fe20000000000 */
[----:B------:R-:W-:Y:S01]  /*7fb0*/  IMAD.WIDE R168, R20, 0x2, R168 ;  /* 0x0000000214a87825 */ /* 0x000fe200078e02a8 */
[----:B------:R-:W-:Y:S02]  /*7fc0*/  PRMT R237, RZ, 0x7610, R237 ;  /* 0x00007610ffed7816 */ /* 0x000fe400000000ed */
[----:B------:R-:W-:Y:S02]  /*7fd0*/  PRMT R244, RZ, 0x7610, R244 ;  /* 0x00007610fff47816 */ /* 0x000fe400000000f4 */
[----:B------:R-:W-:-:S04]  /*7fe0*/  LOP3.LUT R0, R0, 0x16, RZ, 0xfc, !PT ;  /* 0x0000001600007812 */ /* 0x000fc800078efcff */
[----:B------:R-:W3:Y:S01]  /*7ff0*/  @!P2 LDG.E.U16 R244, desc[UR20][R168.64] ;  /* 0x00000014a8f4a981 */ /* 0x000ee2000c1e1500 */
[----:B------:R-:W-:-:S03]  /*8000*/  ISETP.GE.AND P2, PT, R0, UR19, PT ;  /* 0x0000001300007c0c */ /* 0x000fc6000bf46270 */
        /* <DEDUP_REMOVED lines=9> */
[----:B------:R-:W-:Y:S01]  /*80a0*/  ISETP.GE.AND P5, PT, R21, UR19, PT ;  /* 0x0000001315007c0c */ /* 0x000fe2000bfa6270 */
[C---:B------:R-:W-:Y:S01]  /*80b0*/  IMAD.WIDE R184, R20.reuse, 0x2, R184 ;  /* 0x0000000214b87825 */ /* 0x040fe200078e02b8 */
[----:B------:R-:W-:Y:S02]  /*80c0*/  PRMT R24, RZ, 0x7610, R24 ;  /* 0x00007610ff187816 */ /* 0x000fe40000000018 */
[----:B------:R-:W-:Y:S01]  /*80d0*/  PRMT R26, RZ, 0x7610, R26 ;  /* 0x00007610ff1a7816 */ /* 0x000fe2000000001a */
[----:B------:R-:W-:-:S03]  /*80e0*/  IMAD.WIDE R192, R20, 0x2, R192 ;  /* 0x0000000214c07825 */ /* 0x000fc600078e02c0 */
[----:B------:R-:W3:Y:S01]  /*80f0*/  @!P3 LDG.E.U16 R24, desc[UR20][R184.64] ;  /* 0x00000014b818b981 */ /* 0x000ee2000c1e1500 */
[----:B------:R-:W-:-:S04]  /*8100*/  ISETP.GE.AND P3, PT, R11, UR19, PT ;  /* 0x000000130b007c0c */ /* 0x000fc8000bf66270 */
[----:B------:R-:W3:Y:S01]  /*8110*/  @!P5 LDG.E.U16 R26, desc[UR20][R192.64] ;  /* 0x00000014c01ad981 */ /* 0x000ee2000c1e1500 */
        /* <DEDUP_REMOVED lines=13> */
[----:B------:R-:W3:Y:S05]  /*81f0*/  @!P3 LDG.E.U16 R224, desc[UR20][R80.64] ;  /* 0x0000001450e0b981 */ /* 0x000eea000c1e1500 */
[----:B------:R-:W3:Y:S01]  /*8200*/  @!P5 LDG.E.U16 R226, desc[UR20][R84.64] ;  /* 0x0000001454e2d981 */ /* 0x000ee2000c1e1500 */
[----:B------:R-:W-:Y:S01]  /*8210*/  PRMT R22, RZ, 0x7610, R22 ;  /* 0x00007610ff167816 */ /* 0x000fe20000000016 */
[----:B------:R-:W-:-:S05]  /*8220*/  IMAD.WIDE R170, R20, 0x2, R170 ;  /* 0x0000000214aa7825 */ /* 0x000fca00078e02aa */
[----:B------:R-:W3:Y:S01]  /*8230*/  @!P4 LDG.E.U16 R22, desc[UR20][R170.64] ;  /* 0x00000014aa16c981 */ /* 0x000ee2000c1e1500 */
[----:B------:R-:W-:-:S04]  /*8240*/  SGXT.U32 R0, R0, 0x1 ;  /* 0x000000010000781a */ /* 0x000fc80000000000 */
[----:B------:R-:W-:-:S04]  /*8250*/  LOP3.LUT R0, R0, 0x1e, RZ, 0xfc, !PT ;  /* 0x0000001e00007812 */ /* 0x000fc800078efcff */
[----:B------:R-:W-:Y:S01]  /*8260*/  ISETP.GE.AND P4, PT, R0, UR19, PT ;  /* 0x0000001300007c0c */ /* 0x000fe2000bf86270 */
[C---:B------:R-:W-:Y:S01]  /*8270*/  IMAD.WIDE R194, R20.reuse, 0x2, R194 ;  /* 0x0000000214c27825 */ /* 0x040fe200078e02c2 */
[----:B------:R-:W-:Y:S02]  /*8280*/  PRMT R25, RZ, 0x7610, R25 ;  /* 0x00007610ff197816 */ /* 0x000fe40000000019 */
[----:B------:R-:W-:Y:S01]  /*8290*/  PRMT R27, RZ, 0x7610, R27 ;  /* 0x00007610ff1b7816 */ /* 0x000fe2000000001b */
[----:B------:R-:W-:-:S05]  /*82a0*/  IMAD.WIDE R186, R20, 0x2, R186 ;  /* 0x0000000214ba7825 */ /* 0x000fca00078e02ba */
[----:B------:R-:W3:Y:S01]  /*82b0*/  @!P2 LDG.E.U16 R25, desc[UR20][R186.64] ;  /* 0x00000014ba19a981 */ /* 0x000ee2000c1e1500 */
[----:B------:R-:W-:-:S03]  /*82c0*/  ISETP.GE.AND P2, PT, R15, UR19, PT ;  /* 0x000000130f007c0c */ /* 0x000fc6000bf46270 */
[----:B------:R-:W3:Y:S01]  /*82d0*/  @!P4 LDG.E.U16 R27, desc[UR20][R194.64] ;  /* 0x00000014c21bc981 */ /* 0x000ee2000c1e1500 */
[----:B------:R-:W-:Y:S01]  /*82e0*/  ISETP.GE.AND P4, PT, R16, UR19, PT ;  /* 0x0000001310007c0c */ /* 0x000fe2000bf86270 */
[C---:B------:R-:W-:Y:S01]  /*82f0*/  IMAD.WIDE R210, R20.reuse, 0x2, R210 ;  /* 0x0000000214d27825 */ /* 0x040fe200078e02d2 */
[----:B------:R-:W-:Y:S02]  /*8300*/  PRMT R29, RZ, 0x7610, R29 ;  /* 0x00007610ff1d7816 */ /* 0x000fe4000000001d */
[----:B------:R-:W-:Y:S01]  /*8310*/  PRMT R223, RZ, 0x7610, R223 ;  /* 0x00007610ffdf7816 */ /* 0x000fe200000000df */
[----:B------:R-:W-:Y:S01]  /*8320*/  IMAD.WIDE R202, R20, 0x2, R202 ;  /* 0x0000000214ca7825 */ /* 0x000fe200078e02ca */
[----:B------:R-:W0:Y:S04]  /*8330*/  S2R R21, SR_TID.X ;  /* 0x0000000000157919 */ /* 0x000e280000002100 */
[----:B------:R-:W3:Y:S01]  /*8340*/  @!P2 LDG.E.U16 R29, desc[UR20][R202.64] ;  /* 0x00000014ca1da981 */ /* 0x000ee2000c1e1500 */
[----:B------:R-:W-:-:S03]  /*8350*/  ISETP.GE.AND P2, PT, R17, UR19, PT ;  /* 0x0000001311007c0c */ /* 0x000fc6000bf46270 */
[----:B------:R-:W3:Y:S01]  /*8360*/  @!P4 LDG.E.U16 R223, desc[UR20][R210.64] ;  /* 0x00000014d2dfc981 */ /* 0x000ee2000c1e1500 */
[----:B------:R-:W-:Y:S01]  /*8370*/  ISETP.GE.AND P4, PT, R18, UR19, PT ;  /* 0x0000001312007c0c */ /* 0x000fe2000bf86270 */
[C---:B------:R-:W-:Y:S01]  /*8380*/  IMAD.WIDE R178, R20.reuse, 0x2, R178 ;  /* 0x0000000214b27825 */ /* 0x040fe200078e02b2 */
[----:B------:R-:W-:Y:S02]  /*8390*/  PRMT R23, RZ, 0x7610, R23 ;  /* 0x00007610ff177816 */ /* 0x000fe40000000017 */
[----:B------:R-:W-:Y:S01]  /*83a0*/  PRMT R225, RZ, 0x7610, R225 ;  /* 0x00007610ffe17816 */ /* 0x000fe200000000e1 */
[C---:B------:R-:W-:Y:S01]  /*83b0*/  IMAD.WIDE R86, R20.reuse, 0x2, R86 ;  /* 0x0000000214567825 */ /* 0x040fe200078e0256 */
[----:B------:R-:W-:Y:S02]  /*83c0*/  PRMT R227, RZ, 0x7610, R227 ;  /* 0x00007610ffe37816 */ /* 0x000fe400000000e3 */
[----:B------:R-:W3:Y:S01]  /*83d0*/  @!P6 LDG.E.U16 R23, desc[UR20][R178.64] ;  /* 0x00000014b217e981 */ /* 0x000ee2000c1e1500 */
[----:B------:R-:W-:-:S04]  /*83e0*/  IMAD.WIDE R82, R20, 0x2, R82 ;  /* 0x0000000214527825 */ /* 0x000fc800078e0252 */
[----:B------:R-:W3:Y:S04]  /*83f0*/  @!P4 LDG.E.U16 R227, desc[UR20][R86.64] ;  /* 0x0000001456e3c981 */ /* 0x000ee8000c1e1500 */
[----:B------:R-:W3:Y:S01]  /*8400*/  @!P2 LDG.E.U16 R225, desc[UR20][R82.64] ;  /* 0x0000001452e1a981 */ /* 0x000ee2000c1e1500 */
[----:B------:R-:W-:Y:S01]  /*8410*/  BAR.SYNC.DEFER_BLOCKING 0x0 ;  /* 0x0000000000007b1d */ /* 0x000fe20000010000 */
[----:B0-----:R-:W-:Y:S02]  /*8420*/  LOP3.LUT R21, R21, 0x3f, RZ, 0xc0, !PT ;  /* 0x0000003f15157812 */ /* 0x001fe400078ec0ff */
[----:B------:R-:W-:Y:S02]  /*8430*/  LOP3.LUT R0, R2, 0x20, RZ, 0x3c, !PT ;  /* 0x0000002002007812 */ /* 0x000fe400078e3cff */
[----:B------:R-:W-:Y:S01]  /*8440*/  ISETP.GE.AND P2, PT, R21, UR19, PT ;  /* 0x0000001315007c0c */ /* 0x000fe2000bf46270 */
[----:B------:R-:W-:-:S04]  /*8450*/  IMAD.WIDE R34, R19, 0x2, R34 ;  /* 0x0000000213227825 */ /* 0x000fc800078e0222 */
[----:B------:R-:W-:-:S04]  /*8460*/  IMAD.WIDE R32, R19, 0x2, R32 ;  /* 0x0000000213207825 */ /* 0x000fc800078e0220 */
[----:B------:R-:W-:-:S04]  /*8470*/  IMAD.WIDE R38, R19, 0x2, R38 ;  /* 0x0000000213267825 */ /* 0x000fc800078e0226 */
[C---:B------:R-:W-:Y:S01]  /*8480*/  IMAD.WIDE R42, R19.reuse, 0x2, R42 ;  /* 0x00000002132a7825 */ /* 0x040fe200078e022a */
[----:B--2---:R0:W-:Y:S04]  /*8490*/  STS.U16 [R2+UR9+0xa000], R228 ;  /* 0x00a000e402007988 */ /* 0x0041e80008000409 */
[----:B----4-:R1:W-:Y:S01]  /*84a0*/  STS.U16 [R2+UR9+0xa400], R230 ;  /* 0x00a400e602007988 */ /* 0x0103e20008000409 */
[C---:B------:R-:W-:Y:S01]  /*84b0*/  IMAD.WIDE R46, R19.reuse, 0x2, R46 ;  /* 0x00000002132e7825 */ /* 0x040fe200078e022e */
[----:B0-----:R-:W-:Y:S02]  /*84c0*/  PRMT R228, RZ, 0x7610, R228 ;  /* 0x00007610ffe47816 */ /* 0x001fe400000000e4 */
[----:B-1----:R-:W-:Y:S01]  /*84d0*/  PRMT R230, RZ, 0x7610, R230 ;  /* 0x00007610ffe67816 */ /* 0x002fe200000000e6 */
[----:B------:R-:W-:-:S03]  /*84e0*/  IMAD.WIDE R50, R19, 0x2, R50 ;  /* 0x0000000213327825 */ /* 0x000fc600078e0232 */
[----:B------:R-:W2:Y:S04]  /*84f0*/  @!P2 LDG.E.U16 R228, desc[UR20][R34.64] ;  /* 0x0000001422e4a981 */ /* 0x000ea8000c1e1500 */
[----:B---3--:R-:W-:Y:S01]  /*8500*/  STS.U16 [R2+UR9+0xb800], R240 ;  /* 0x00b800f002007988 */ /* 0x008fe20008000409 */
[C---:B------:R-:W-:Y:S01]  /*8510*/  IMAD.WIDE R54, R19.reuse, 0x2, R54 ;  /* 0x0000000213367825 */ /* 0x040fe200078e0236 */
[----:B------:R-:W-:Y:S02]  /*8520*/  LOP3.LUT R91, R2, 0x40, RZ, 0x3c, !PT ;  /* 0x00000040025b7812 */ /* 0x000fe400078e3cff */
[----:B------:R-:W3:Y:S01]  /*8530*/  @!P2 LDG.E.U16 R230, desc[UR20][R38.64] ;  /* 0x0000001426e6a981 */ /* 0x000ee2000c1e1500 */
[----:B------:R-:W-:-:S03]  /*8540*/  IMAD.WIDE R58, R19, 0x2, R58 ;  /* 0x00000002133a7825 */ /* 0x000fc600078e023a */
[----:B------:R0:W-:Y:S01]  /*8550*/  STS.U16 [R2+UR9+0xac00], R234 ;  /* 0x00ac00ea02007988 */ /* 0x0001e20008000409 */
[----:B------:R-:W-:-:S03]  /*8560*/  IMAD.WIDE R62, R19, 0x2, R62 ;  /* 0x00000002133e7825 */ /* 0x000fc600078e023e */
[----:B------:R1:W-:Y:S01]  /*8570*/  STS.U16 [R2+UR9+0xb000], R236 ;  /* 0x00b000ec02007988 */ /* 0x0003e20008000409 */
[----:B0-----:R-:W-:Y:S01]  /*8580*/  PRMT R234, RZ, 0x7610, R234 ;  /* 0x00007610ffea7816 */ /* 0x001fe200000000ea */
[----:B------:R-:W-:Y:S01]  /*8590*/  IMAD.WIDE R66, R19, 0x2, R66 ;  /* 0x0000000213427825 */ /* 0x000fe200078e0242 */
[----:B------:R-:W-:-:S03]  /*85a0*/  PRMT R240, RZ, 0x7610, R240 ;  /* 0x00007610fff07816 */ /* 0x000fc600000000f0 */
[C---:B------:R-:W-:Y:S01]  /*85b0*/  IMAD.WIDE R68, R19.reuse, 0x2, R68 ;  /* 0x0000000213447825 */ /* 0x040fe200078e0244 */
[----:B------:R-:W4:Y:S04]  /*85c0*/  @!P2 LDG.E.U16 R234, desc[UR20][R54.64] ;  /* 0x0000001436eaa981 */ /* 0x000f28000c1e1500 */
[----:B------:R0:W-:Y:S01]  /*85d0*/  STS.U16 [R2+UR9+0xbc00], R241 ;  /* 0x00bc00f102007988 */ /* 0x0001e20008000409 */
[----:B-1----:R-:W-:Y:S01]  /*85e0*/  PRMT R236, RZ, 0x7610, R236 ;  /* 0x00007610ffec7816 */ /* 0x002fe200000000ec */
[----:B------:R-:W-:-:S04]  /*85f0*/  IMAD.WIDE R70, R19, 0x2, R70 ;  /* 0x0000000213467825 */ /* 0x000fc800078e0246 */
[C---:B------:R-:W-:Y:S01]  /*8600*/  IMAD.WIDE R72, R19.reuse, 0x2, R72 ;  /* 0x0000000213487825 */ /* 0x040fe200078e0248 */
[----:B------:R-:W4:Y:S04]  /*8610*/  @!P2 LDG.E.U16 R236, desc[UR20][R62.64] ;  /* 0x000000143eeca981 */ /* 0x000f28000c1e1500 */
[----:B------:R1:W-:Y:S01]  /*8620*/  STS.U16 [R2+UR9+0xb400], R238 ;  /* 0x00b400ee02007988 */ /* 0x0003e20008000409 */
[----:B0-----:R-:W-:Y:S01]  /*8630*/  PRMT R241, RZ, 0x7610, R241 ;  /* 0x00007610fff17816 */ /* 0x001fe200000000f1 */
[C---:B------:R-:W-:Y:S01]  /*8640*/  IMAD.WIDE R74, R19.reuse, 0x2, R74 ;  /* 0x00000002134a7825 */ /* 0x040fe200078e024a */
[----:B------:R-:W-:Y:S01]  /*8650*/  PRMT R246, RZ, 0x7610, R246 ;  /* 0x00007610fff67816 */ /* 0x000fe200000000f6 */
[----:B------:R-:W4:Y:S02]  /*8660*/  @!P2 LDG.E.U16 R240, desc[UR20][R72.64] ;  /* 0x0000001448f0a981 */ /* 0x000f24000c1e1500 */
[C---:B------:R-:W-:Y:S01]  /*8670*/  IMAD.WIDE R76, R19.reuse, 0x2, R76 ;  /* 0x00000002134c7825 */ /* 0x040fe200078e024c */
[----:B------:R-:W-:Y:S01]  /*8680*/  PRMT R247, RZ, 0x7610, R247 ;  /* 0x00007610fff77816 */ /* 0x000fe200000000f7 */
[----:B------:R-:W4:Y:S01]  /*8690*/  @!P2 LDG.E.U16 R241, desc[UR20][R74.64] ;  /* 0x000000144af1a981 */ /* 0x000f22000c1e1500 */
[----:B-1----:R-:W-:Y:S01]  /*86a0*/  PRMT R238, RZ, 0x7610, R238 ;  /* 0x00007610ffee7816 */ /* 0x002fe200000000ee */
[----:B------:R-:W-:Y:S01]  /*86b0*/  IMAD.WIDE R78, R19, 0x2, R78 ;  /* 0x00000002134e7825 */ /* 0x000fe200078e024e */
[----:B------:R-:W-:-:S03]  /*86c0*/  PRMT R248, RZ, 0x7610, R248 ;  /* 0x00007610fff87816 */ /* 0x000fc600000000f8 */
[C---:B------:R-:W-:Y:S01]  /*86d0*/  IMAD.WIDE R30, R19.reuse, 0x2, R30 ;  /* 0x00000002131e7825 */ /* 0x040fe200078e021e */
[----:B------:R-:W4:Y:S03]  /*86e0*/  @!P2 LDG.E.U16 R238, desc[UR20][R68.64] ;  /* 0x0000001444eea981 */ /* 0x000f26000c1e1500 */
[----:B------:R-:W-:Y:S01]  /*86f0*/  IMAD.WIDE R36, R19, 0x2, R36 ;  /* 0x0000000213247825 */ /* 0x000fe200078e0224 */
[----:B------:R-:W-:-:S03]  /*8700*/  PRMT R249, RZ, 0x7610, R249 ;  /* 0x00007610fff97816 */ /* 0x000fc600000000f9 */
[----:B------:R-:W-:Y:S01]  /*8710*/  IMAD.WIDE R40, R19, 0x2, R40 ;  /* 0x0000000213287825 */ /* 0x000fe200078e0228 */
[----:B------:R-:W-:-:S03]  /*8720*/  PRMT R250, RZ, 0x7610, R250 ;  /* 0x00007610fffa7816 */ /* 0x000fc600000000fa */
[C---:B------:R-:W-:Y:S01]  /*8730*/  IMAD.WIDE R44, R19.reuse, 0x2, R44 ;  /* 0x00000002132c7825 */ /* 0x040fe200078e022c */
[----:B------:R-:W-:Y:S01]  /*8740*/  PRMT R251, RZ, 0x7610, R251 ;  /* 0x00007610fffb7816 */ /* 0x000fe200000000fb */
[----:B------:R-:W4:Y:S02]  /*8750*/  @!P2 LDG.E.U16 R246, desc[UR20][R40.64] ;  /* 0x0000001428f6a981 */ /* 0x000f24000c1e1500 */
[C---:B------:R-:W-:Y:S01]  /*8760*/  IMAD.WIDE R48, R19.reuse, 0x2, R48 ;  /* 0x0000000213307825 */ /* 0x040fe200078e0230 */
[----:B------:R-:W-:Y:S01]  /*8770*/  PRMT R252, RZ, 0x7610, R252 ;  /* 0x00007610fffc7816 */ /* 0x000fe200000000fc */
[----:B------:R-:W4:Y:S02]  /*8780*/  @!P2 LDG.E.U16 R247, desc[UR20][R44.64] ;  /* 0x000000142cf7a981 */ /* 0x000f24000c1e1500 */
[C---:B------:R-:W-:Y:S02]  /*8790*/  IMAD.WIDE R52, R19.reuse, 0x2, R52 ;  /* 0x0000000213347825 */ /* 0x040fe400078e0234 */
[----:B------:R-:W4:Y:S02]  /*87a0*/  @!P2 LDG.E.U16 R248, desc[UR20][R48.64] ;  /* 0x0000001430f8a981 */ /* 0x000f24000c1e1500 */
[----:B------:R-:W-:-:S02]  /*87b0*/  IMAD.WIDE R56, R19, 0x2, R56 ;  /* 0x0000000213387825 */ /* 0x000fc400078e0238 */
[----:B------:R-:W4:Y:S04]  /*87c0*/  @!P2 LDG.E.U16 R249, desc[UR20][R52.64] ;  /* 0x0000001434f9a981 */ /* 0x000f28000c1e1500 */
[----:B------:R0:W-:Y:S04]  /*87d0*/  STS.U16 [R2+UR9+0xa800], R232 ;  /* 0x00a800e802007988 */ /* 0x0001e80008000409 */
[----:B------:R1:W-:Y:S04]  /*87e0*/  STS.U16 [R0+UR9+0xa100], R229 ;  /* 0x00a100e500007988 */ /* 0x0003e80008000409 */
[----:B------:R1:W-:Y:S01]  /*87f0*/  STS.U16 [R0+UR9+0xa500], R231 ;  /* 0x00a500e700007988 */ /* 0x0003e20008000409 */
[----:B0-----:R-:W-:Y:S01]  /*8800*/  PRMT R232, RZ, 0x7610, R232 ;  /* 0x00007610ffe87816 */ /* 0x001fe200000000e8 */
[----:B------:R-:W-:-:S02]  /*8810*/  IMAD.WIDE R60, R19, 0x2, R60 ;  /* 0x00000002133c7825 */ /* 0x000fc400078e023c */
[----:B------:R-:W4:Y:S01]  /*8820*/  @!P2 LDG.E.U16 R250, desc[UR20][R56.64] ;  /* 0x0000001438faa981 */ /* 0x000f22000c1e1500 */
[----:B-1----:R-:W-:-:S03]  /*8830*/  PRMT R229, RZ, 0x7610, R229 ;  /* 0x00007610ffe57816 */ /* 0x002fc600000000e5 */
[----:B------:R0:W-:Y:S01]  /*8840*/  STS.U16 [R0+UR9+0xa900], R233 ;  /* 0x00a900e900007988 */ /* 0x0001e20008000409 */
[----:B------:R-:W-:-:S03]  /*8850*/  PRMT R231, RZ, 0x7610, R231 ;  /* 0x00007610ffe77816 */ /* 0x000fc600000000e7 */
[----:B------:R1:W-:Y:S04]  /*8860*/  STS.U16 [R0+UR9+0xad00], R235 ;  /* 0x00ad00eb00007988 */ /* 0x0003e80008000409 */
[----:B------:R-:W4:Y:S01]  /*8870*/  @!P2 LDG.E.U16 R229, desc[UR20][R32.64] ;  /* 0x0000001420e5a981 */ /* 0x000f22000c1e1500 */
[----:B0-----:R-:W-:-:S03]  /*8880*/  PRMT R233, RZ, 0x7610, R233 ;  /* 0x00007610ffe97816 */ /* 0x001fc600000000e9 */
[----:B------:R0:W-:Y:S01]  /*8890*/  STS.U16 [R0+UR9+0xb100], R237 ;  /* 0x00b100ed00007988 */ /* 0x0001e20008000409 */
[----:B-1----:R-:W-:-:S03]  /*88a0*/  PRMT R235, RZ, 0x7610, R235 ;  /* 0x00007610ffeb7816 */ /* 0x002fc600000000eb */
[----:B------:R-:W4:Y:S04]  /*88b0*/  @!P2 LDG.E.U16 R231, desc[UR20][R42.64] ;  /* 0x000000142ae7a981 */ /* 0x000f28000c1e1500 */
[----:B------:R1:W-:Y:S01]  /*88c0*/  STS.U16 [R0+UR9+0xb500], R239 ;  /* 0x00b500ef00007988 */ /* 0x0003e20008000409 */
[----:B0-----:R-:W-:-:S03]  /*88d0*/  PRMT R237, RZ, 0x7610, R237 ;  /* 0x00007610ffed7816 */ /* 0x001fc600000000ed */
[----:B------:R-:W4:Y:S04]  /*88e0*/  @!P2 LDG.E.U16 R232, desc[UR20][R46.64] ;  /* 0x000000142ee8a981 */ /* 0x000f28000c1e1500 */
[----:B------:R-:W4:Y:S01]  /*88f0*/  @!P2 LDG.E.U16 R233, desc[UR20][R50.64] ;  /* 0x0000001432e9a981 */ /* 0x000f22000c1e1500 */
[----:B-1----:R-:W-:-:S03]  /*8900*/  PRMT R239, RZ, 0x7610, R239 ;  /* 0x00007610ffef7816 */ /* 0x002fc600000000ef */
[----:B------:R0:W-:Y:S04]  /*8910*/  STS.U16 [R0+UR9+0xb900], R242 ;  /* 0x00b900f200007988 */ /* 0x0001e80008000409 */
[----:B------:R-:W4:Y:S04]  /*8920*/  @!P2 LDG.E.U16 R235, desc[UR20][R58.64] ;  /* 0x000000143aeba981 */ /* 0x000f28000c1e1500 */
[----:B------:R1:W-:Y:S01]  /*8930*/  STS.U16 [R0+UR9+0xbd00], R243 ;  /* 0x00bd00f300007988 */ /* 0x0003e20008000409 */
[----:B0-----:R-:W-:-:S03]  /*8940*/  PRMT R242, RZ, 0x7610, R242 ;  /* 0x00007610fff27816 */ /* 0x001fc600000000f2 */
[----:B------:R0:W-:Y:S04]  /*8950*/  STS.U16 [R91+UR9+0xa200], R244 ;  /* 0x00a200f45b007988 */ /* 0x0001e80008000409 */
[----:B------:R-:W4:Y:S01]  /*8960*/  @!P2 LDG.E.U16 R237, desc[UR20][R66.64] ;  /* 0x0000001442eda981 */ /* 0x000f22000c1e1500 */
[----:B-1----:R-:W-:-:S03]  /*8970*/  PRMT R243, RZ, 0x7610, R243 ;  /* 0x00007610fff37816 */ /* 0x002fc600000000f3 */
[----:B------:R1:W-:Y:S01]  /*8980*/  STS.U16 [R91+UR9+0xa600], R245 ;  /* 0x00a600f55b007988 */ /* 0x0003e20008000409 */
[----:B0-----:R-:W-:-:S03]  /*8990*/  PRMT R244, RZ, 0x7610, R244 ;  /* 0x00007610fff47816 */ /* 0x001fc600000000f4 */
[----:B------:R-:W4:Y:S04]  /*89a0*/  @!P2 LDG.E.U16 R239, desc[UR20][R70.64] ;  /* 0x0000001446efa981 */ /* 0x000f28000c1e1500 */
[----:B------:R-:W4:Y:S01]  /*89b0*/  @!P2 LDG.E.U16 R242, desc[UR20][R76.64] ;  /* 0x000000144cf2a981 */ /* 0x000f22000c1e1500 */
[----:B-1----:R-:W-:-:S03]  /*89c0*/  PRMT R245, RZ, 0x7610, R245 ;  /* 0x00007610fff57816 */ /* 0x002fc600000000f5 */
[----:B------:R-:W4:Y:S01]  /*89d0*/  @!P2 LDG.E.U16 R243, desc[UR20][R78.64] ;  /* 0x000000144ef3a981 */ /* 0x000f22000c1e1500 */
[----:B------:R-:W-:-:S03]  /*89e0*/  IMAD.WIDE R64, R19, 0x2, R64 ;  /* 0x0000000213407825 */ /* 0x000fc600078e0240 */
[----:B------:R-:W4:Y:S04]  /*89f0*/  @!P2 LDG.E.U16 R244, desc[UR20][R30.64] ;  /* 0x000000141ef4a981 */ /* 0x000f28000c1e1500 */
[----:B------:R-:W4:Y:S04]  /*8a00*/  @!P2 LDG.E.U16 R245, desc[UR20][R36.64] ;  /* 0x0000001424f5a981 */ /* 0x000f28000c1e1500 */
[----:B------:R-:W-:Y:S04]  /*8a10*/  STS.U16 [R91+UR9+0xaa00], R24 ;  /* 0x00aa00185b007988 */ /* 0x000fe80008000409 */
[----:B------:R-:W-:Y:S04]  /*8a20*/  STS.U16 [R91+UR9+0xae00], R26 ;  /* 0x00ae001a5b007988 */ /* 0x000fe80008000409 */
[----:B------:R-:W-:Y:S04]  /*8a30*/  STS.U16 [R91+UR9+0xb200], R28 ;  /* 0x00b2001c5b007988 */ /* 0x000fe80008000409 */
[----:B------:R-:W4:Y:S04]  /*8a40*/  @!P2 LDG.E.U16 R251, desc[UR20][R60.64] ;  /* 0x000000143cfba981 */ /* 0x000f28000c1e1500 */
[----:B------:R-:W-:Y:S04]  /*8a50*/  STS.U16 [R91+UR9+0xb600], R222 ;  /* 0x00b600de5b007988 */ /* 0x000fe80008000409 */
[----:B------:R-:W4:Y:S04]  /*8a60*/  @!P2 LDG.E.U16 R252, desc[UR20][R64.64] ;  /* 0x0000001440fca981 */ /* 0x000f28000c1e1500 */
[----:B------:R-:W-:Y:S04]  /*8a70*/  STS.U16 [R91+UR9+0xba00], R224 ;  /* 0x00ba00e05b007988 */ /* 0x000fe80008000409 */
[----:B------:R0:W-:Y:S04]  /*8a80*/  STS.U16 [R91+UR9+0xbe00], R226 ;  /* 0x00be00e25b007988 */ /* 0x0001e80008000409 */
[----:B0-----:R-:W4:Y:S01]  /*8a90*/  LDL.LU R91, [R1+0x10c] ;  /* 0x00010c00015b7983 */ /* 0x001f220000300800 */
[----:B------:R-:W-:Y:S01]  /*8aa0*/  LOP3.LUT R21, R2, 0x60, RZ, 0x3c, !PT ;  /* 0x0000006002157812 */ /* 0x000fe200078e3cff */
[----:B------:R-:W-:-:S04]  /*8ab0*/  IMAD.WIDE R128, R19, 0x2, R128 ;  /* 0x0000000213807825 */ /* 0x000fc800078e0280 */
[----:B------:R0:W-:Y:S02]  /*8ac0*/  STS.U16 [R21+UR9+0xa300], R22 ;  /* 0x00a3001615007988 */ /* 0x0001e40008000409 */
[----:B0-----:R-:W-:-:S06]  /*8ad0*/  PRMT R22, RZ, 0x7610, R22 ;  /* 0x00007610ff167816 */ /* 0x001fcc0000000016 */
[----:B------:R-:W4:Y:S01]  /*8ae0*/  @!P2 LDG.E.U16 R22, desc[UR20][R128.64] ;  /* 0x000000148016a981 */ /* 0x000f22000c1e1500 */
[C---:B------:R-:W-:Y:S01]  /*8af0*/  IMAD.WIDE R134, R19.reuse, 0x2, R134 ;  /* 0x0000000213867825 */ /* 0x040fe200078e0286 */
[----:B------:R-:W-:Y:S02]  /*8b00*/  PRMT R24, RZ, 0x7610, R24 ;  /* 0x00007610ff187816 */ /* 0x000fe40000000018 */
[----:B------:R0:W-:Y:S01]  /*8b10*/  STS.U16 [R21+UR9+0xa700], R23 ;  /* 0x00a7001715007988 */ /* 0x0001e20008000409 */
[C---:B------:R-:W-:Y:S01]  /*8b20*/  IMAD.WIDE R140, R19.reuse, 0x2, R140 ;  /* 0x00000002138c7825 */ /* 0x040fe200078e028c */
[----:B------:R-:W-:Y:S02]  /*8b30*/  PRMT R26, RZ, 0x7610, R26 ;  /* 0x00007610ff1a7816 */ /* 0x000fe4000000001a */
[----:B------:R1:W-:Y:S01]  /*8b40*/  STS.U16 [R21+UR9+0xab00], R25 ;  /* 0x00ab001915007988 */ /* 0x0003e20008000409 */
[----:B------:R-:W-:Y:S01]  /*8b50*/  IMAD.WIDE R146, R19, 0x2, R146 ;  /* 0x0000000213927825 */ /* 0x000fe200078e0292 */
[----:B0-----:R-:W-:-:S02]  /*8b60*/  PRMT R23, RZ, 0x7610, R23 ;  /* 0x00007610ff177816 */ /* 0x001fc40000000017 */
[----:B------:R0:W-:Y:S01]  /*8b70*/  STS.U16 [R21+UR9+0xaf00], R27 ;  /* 0x00af001b15007988 */ /* 0x0001e20008000409 */
[C---:B------:R-:W-:Y:S01]  /*8b80*/  IMAD.WIDE R152, R19.reuse, 0x2, R152 ;  /* 0x0000000213987825 */ /* 0x040fe200078e0298 */
[----:B-1----:R-:W-:Y:S02]  /*8b90*/  PRMT R25, RZ, 0x7610, R25 ;  /* 0x00007610ff197816 */ /* 0x002fe40000000019 */
[----:B------:R1:W-:Y:S01]  /*8ba0*/  STS.U16 [R21+UR9+0xb300], R29 ;  /* 0x00b3001d15007988 */ /* 0x0003e20008000409 */
[C---:B------:R-:W-:Y:S01]  /*8bb0*/  IMAD.WIDE R158, R19.reuse, 0x2, R158 ;  /* 0x00000002139e7825 */ /* 0x040fe200078e029e */
[----:B------:R-:W-:Y:S02]  /*8bc0*/  PRMT R28, RZ, 0x7610, R28 ;  /* 0x00007610ff1c7816 */ /* 0x000fe4000000001c */
[----:B------:R-:W4:Y:S01]  /*8bd0*/  @!P2 LDG.E.U16 R23, desc[UR20][R134.64] ;  /* 0x000000148617a981 */ /* 0x000f22000c1e1500 */
[----:B0-----:R-:W-:Y:S01]  /*8be0*/  PRMT R27, RZ, 0x7610, R27 ;  /* 0x00007610ff1b7816 */ /* 0x001fe2000000001b */
[----:B------:R-:W-:-:S02]  /*8bf0*/  IMAD.WIDE R164, R19, 0x2, R164 ;  /* 0x0000000213a47825 */ /* 0x000fc400078e02a4 */
[----:B------:R0:W-:Y:S01]  /*8c00*/  STS.U16 [R21+UR9+0xb700], R223 ;  /* 0x00b700df15007988 */ /* 0x0001e20008000409 */
[----:B------:R-:W-:Y:S02]  /*8c10*/  PRMT R222, RZ, 0x7610, R222 ;  /* 0x00007610ffde7816 */ /* 0x000fe400000000de */
[----:B-1----:R-:W-:Y:S01]  /*8c20*/  PRMT R29, RZ, 0x7610, R29 ;  /* 0x00007610ff1d7816 */ /* 0x002fe2000000001d */
[C---:B------:R-:W-:Y:S01]  /*8c30*/  IMAD.WIDE R92, R19.reuse, 0x2, R92 ;  /* 0x00000002135c7825 */ /* 0x040fe200078e025c */
[----:B------:R-:W4:Y:S01]  /*8c40*/  @!P2 LDG.E.U16 R24, desc[UR20][R140.64] ;  /* 0x000000148c18a981 */ /* 0x000f22000c1e1500 */
[----:B------:R-:W-:Y:S02]  /*8c50*/  PRMT R224, RZ, 0x7610, R224 ;  /* 0x00007610ffe07816 */ /* 0x000fe400000000e0 */
[----:B------:R-:W-:Y:S01]  /*8c60*/  IMAD.WIDE R96, R19, 0x2, R96 ;  /* 0x0000000213607825 */ /* 0x000fe200078e0260 */
[----:B------:R-:W4:Y:S01]  /*8c70*/  @!P2 LDG.E.U16 R25, desc[UR20][R146.64] ;  /* 0x000000149219a981 */ /* 0x000f22000c1e1500 */
[----:B0-----:R-:W-:-:S02]  /*8c80*/  PRMT R223, RZ, 0x7610, R223 ;  /* 0x00007610ffdf7816 */ /* 0x001fc400000000df */
[C---:B------:R-:W-:Y:S01]  /*8c90*/  IMAD.WIDE R100, R19.reuse, 0x2, R100 ;  /* 0x0000000213647825 */ /* 0x040fe200078e0264 */
[----:B------:R0:W-:Y:S01]  /*8ca0*/  STS.U16 [R21+UR9+0xbb00], R225 ;  /* 0x00bb00e115007988 */ /* 0x0001e20008000409 */
[----:B------:R-:W-:Y:S02]  /*8cb0*/  PRMT R226, RZ, 0x7610, R226 ;  /* 0x00007610ffe27816 */ /* 0x000fe400000000e2 */
[C---:B------:R-:W-:Y:S01]  /*8cc0*/  IMAD.WIDE R104, R19.reuse, 0x2, R104 ;  /* 0x0000000213687825 */ /* 0x040fe200078e0268 */
[----:B------:R-:W4:Y:S03]  /*8cd0*/  @!P2 LDG.E.U16 R26, desc[UR20][R152.64] ;  /* 0x00000014981aa981 */ /* 0x000f26000c1e1500 */
[----:B------:R-:W-:Y:S01]  /*8ce0*/  IMAD.WIDE R108, R19, 0x2, R108 ;  /* 0x00000002136c7825 */ /* 0x000fe200078e026c */
[----:B------:R-:W4:Y:S01]  /*8cf0*/  @!P2 LDG.E.U16 R27, desc[UR20][R158.64] ;  /* 0x000000149e1ba981 */ /* 0x000f22000c1e1500 */
[----:B0-----:R-:W-:-:S02]  /*8d00*/  PRMT R225, RZ, 0x7610, R225 ;  /* 0x00007610ffe17816 */ /* 0x001fc400000000e1 */
[C---:B------:R-:W-:Y:S01]  /*8d10*/  IMAD.WIDE R112, R19.reuse, 0x2, R112 ;  /* 0x0000000213707825 */ /* 0x040fe200078e0270 */
[----:B------:R0:W-:Y:S04]  /*8d20*/  STS.U16 [R21+UR9+0xbf00], R227 ;  /* 0x00bf00e315007988 */ /* 0x0001e80008000409 */
[----:B------:R-:W4:Y:S01]  /*8d30*/  @!P2 LDG.E.U16 R28, desc[UR20][R164.64] ;  /* 0x00000014a41ca981 */ /* 0x000f22000c1e1500 */
[----:B------:R-:W-:-:S03]  /*8d40*/  IMAD.WIDE R116, R19, 0x2, R116 ;  /* 0x0000000213747825 */ /* 0x000fc600078e0274 */
[----:B--2---:R1:W-:Y:S01]  /*8d50*/  STS.U16 [R2+UR9+0x4000], R228 ;  /* 0x004000e402007988 */ /* 0x0043e20008000409 */
[----:B0-----:R-:W-:-:S03]  /*8d60*/  PRMT R227, RZ, 0x7610, R227 ;  /* 0x00007610ffe37816 */ /* 0x001fc600000000e3 */
[----:B------:R-:W2:Y:S01]  /*8d70*/  @!P2 LDG.E.U16 R29, desc[UR20][R92.64] ;  /* 0x000000145c1da981 */ /* 0x000ea2000c1e1500 */
[----:B------:R-:W-:-:S03]  /*8d80*/  IMAD.WIDE R120, R19, 0x2, R120 ;  /* 0x0000000213787825 */ /* 0x000fc600078e0278 */
[----:B------:R-:W2:Y:S01]  /*8d90*/  @!P2 LDG.E.U16 R222, desc[UR20][R96.64] ;  /* 0x0000001460dea981 */ /* 0x000ea2000c1e1500 */
[----:B-1----:R-:W-:Y:S01]  /*8da0*/  PRMT R228, RZ, 0x7610, R228 ;  /* 0x00007610ffe47816 */ /* 0x002fe200000000e4 */
[C---:B------:R-:W-:Y:S02]  /*8db0*/  IMAD.WIDE R124, R19.reuse, 0x2, R124 ;  /* 0x00000002137c7825 */ /* 0x040fe400078e027c */
[----:B---3--:R0:W-:Y:S04]  /*8dc0*/  STS.U16 [R2+UR9+0x4800], R230 ;  /* 0x004800e602007988 */ /* 0x0081e80008000409 */
[----:B------:R-:W3:Y:S01]  /*8dd0*/  @!P2 LDG.E.U16 R223, desc[UR20][R100.64] ;  /* 0x0000001464dfa981 */ /* 0x000ee2000c1e1500 */
[----:B------:R-:W-:-:S03]  /*8de0*/  IMAD.WIDE R130, R19, 0x2, R130 ;  /* 0x0000000213827825 */ /* 0x000fc600078e0282 */
[----:B------:R-:W3:Y:S01]  /*8df0*/  @!P2 LDG.E.U16 R224, desc[UR20][R104.64] ;  /* 0x0000001468e0a981 */ /* 0x000ee2000c1e1500 */
[----:B0-----:R-:W-:Y:S01]  /*8e00*/  PRMT R230, RZ, 0x7610, R230 ;  /* 0x00007610ffe67816 */ /* 0x001fe200000000e6 */
[C---:B------:R-:W-:Y:S02]  /*8e10*/  IMAD.WIDE R136, R19.reuse, 0x2, R136 ;  /* 0x0000000213887825 */ /* 0x040fe400078e0288 */
[----:B------:R-:W3:Y:S02]  /*8e20*/  @!P2 LDG.E.U16 R225, desc[UR20][R108.64] ;  /* 0x000000146ce1a981 */ /* 0x000ee4000c1e1500 */
[C---:B------:R-:W-:Y:S02]  /*8e30*/  IMAD.WIDE R142, R19.reuse, 0x2, R142 ;  /* 0x00000002138e7825 */ /* 0x040fe400078e028e */
[----:B------:R-:W3:Y:S02]  /*8e40*/  @!P2 LDG.E.U16 R226, desc[UR20][R112.64] ;  /* 0x0000001470e2a981 */ /* 0x000ee4000c1e1500 */
[----:B------:R-:W-:-:S02]  /*8e50*/  IMAD.WIDE R148, R19, 0x2, R148 ;  /* 0x0000000213947825 */ /* 0x000fc400078e0294 */
[----:B----4-:R0:W-:Y:S04]  /*8e60*/  STS.U16 [R2+UR9+0x5800], R234 ;  /* 0x005800ea02007988 */ /* 0x0101e80008000409 */
[----:B------:R-:W4:Y:S01]  /*8e70*/  @!P2 LDG.E.U16 R227, desc[UR20][R116.64] ;  /* 0x0000001474e3a981 */ /* 0x000f22000c1e1500 */
[----:B------:R-:W-:-:S03]  /*8e80*/  IMAD.WIDE R154, R19, 0x2, R154 ;  /* 0x00000002139a7825 */ /* 0x000fc600078e029a */
[----:B------:R-:W4:Y:S01]  /*8e90*/  @!P2 LDG.E.U16 R228, desc[UR20][R120.64] ;  /* 0x0000001478e4a981 */ /* 0x000f22000c1e1500 */
[----:B0-----:R-:W-:Y:S01]  /*8ea0*/  PRMT R234, RZ, 0x7610, R234 ;  /* 0x00007610ffea7816 */ /* 0x001fe200000000ea */
[C---:B------:R-:W-:Y:S02]  /*8eb0*/  IMAD.WIDE R160, R19.reuse, 0x2, R160 ;  /* 0x0000000213a07825 */ /* 0x040fe400078e02a0 */
[----:B------:R0:W-:Y:S02]  /*8ec0*/  STS.U16 [R2+UR9+0x6000], R236 ;  /* 0x006000ec02007988 */ /* 0x0001e40008000409 */
[C---:B------:R-:W-:Y:S02]  /*8ed0*/  IMAD.WIDE R220, R19.reuse, 0x2, R220 ;  /* 0x0000000213dc7825 */ /* 0x040fe400078e02dc */
[----:B------:R-:W4:Y:S02]  /*8ee0*/  @!P2 LDG.E.U16 R230, desc[UR20][R130.64] ;  /* 0x0000001482e6a981 */ /* 0x000f24000c1e1500 */
[----:B------:R-:W-:-:S02]  /*8ef0*/  IMAD.WIDE R94, R19, 0x2, R94 ;  /* 0x00000002135e7825 */ /* 0x000fc400078e025e */
[----:B------:R1:W-:Y:S01]  /*8f00*/  STS.U16 [R2+UR9+0x7000], R240 ;  /* 0x007000f002007988 */ /* 0x0003e20008000409 */
[----:B0-----:R-:W-:Y:S01]  /*8f10*/  PRMT R236, RZ, 0x7610, R236 ;  /* 0x00007610ffec7816 */ /* 0x001fe200000000ec */
[C---:B------:R-:W-:Y:S02]  /*8f20*/  IMAD.WIDE R98, R19.reuse, 0x2, R98 ;  /* 0x0000000213627825 */ /* 0x040fe400078e0262 */
[----:B------:R0:W-:Y:S04]  /*8f30*/  STS.U16 [R2+UR9+0x7400], R241 ;  /* 0x007400f102007988 */ /* 0x0001e80008000409 */
[----:B------:R0:W-:Y:S01]  /*8f40*/  STS.U16 [R2+UR9+0x6800], R238 ;  /* 0x006800ee02007988 */ /* 0x0001e20008000409 */
[----:B------:R-:W-:Y:S01]  /*8f50*/  IMAD.WIDE R102, R19, 0x2, R102 ;  /* 0x0000000213667825 */ /* 0x000fe200078e0266 */
[----:B-1----:R-:W-:-:S02]  /*8f60*/  PRMT R240, RZ, 0x7610, R240 ;  /* 0x00007610fff07816 */ /* 0x002fc400000000f0 */
[----:B------:R-:W4:Y:S01]  /*8f70*/  @!P2 LDG.E.U16 R234, desc[UR20][R154.64] ;  /* 0x000000149aeaa981 */ /* 0x000f22000c1e1500 */
[C---:B------:R-:W-:Y:S01]  /*8f80*/  IMAD.WIDE R106, R19.reuse, 0x2, R106 ;  /* 0x00000002136a7825 */ /* 0x040fe200078e026a */
[----:B0-----:R-:W-:Y:S02]  /*8f90*/  PRMT R241, RZ, 0x7610, R241 ;  /* 0x00007610fff17816 */ /* 0x001fe400000000f1 */
[----:B------:R-:W4:Y:S01]  /*8fa0*/  @!P2 LDG.E.U16 R236, desc[UR20][R220.64] ;  /* 0x00000014dceca981 */ /* 0x000f22000c1e1500 */
[----:B------:R-:W-:Y:S01]  /*8fb0*/  PRMT R238, RZ, 0x7610, R238 ;  /* 0x00007610ffee7816 */ /* 0x000fe200000000ee */
[C---:B------:R-:W-:Y:S02]  /*8fc0*/  IMAD.WIDE R110, R19.reuse, 0x2, R110 ;  /* 0x00000002136e7825 */ /* 0x040fe400078e026e */
[----:B------:R-:W4:Y:S02]  /*8fd0*/  @!P2 LDG.E.U16 R240, desc[UR20][R106.64] ;  /* 0x000000146af0a981 */ /* 0x000f24000c1e1500 */
[----:B------:R-:W-:-:S02]  /*8fe0*/  IMAD.WIDE R114, R19, 0x2, R114 ;  /* 0x0000000213727825 */ /* 0x000fc400078e0272 */
[----:B------:R-:W4:Y:S02]  /*8ff0*/  @!P2 LDG.E.U16 R238, desc[UR20][R98.64] ;  /* 0x0000001462eea981 */ /* 0x000f24000c1e1500 */
[C---:B------:R-:W-:Y:S02]  /*9000*/  IMAD.WIDE R118, R19.reuse, 0x2, R118 ;  /* 0x0000000213767825 */ /* 0x040fe400078e0276 */
[----:B------:R-:W4:Y:S02]  /*9010*/  @!P2 LDG.E.U16 R241, desc[UR20][R110.64] ;  /* 0x000000146ef1a981 */ /* 0x000f24000c1e1500 */
[C---:B------:R-:W-:Y:S02]  /*9020*/  IMAD.WIDE R122, R19.reuse, 0x2, R122 ;  /* 0x00000002137a7825 */ /* 0x040fe400078e027a */
[----:B------:R0:W5:Y:S02]  /*9030*/  LDL.LU R21, [R1+0x108] ;  /* 0x0001080001157983 */ /* 0x0001640000300800 */
[----:B------:R-:W-:-:S04]  /*9040*/  IMAD.WIDE R126, R19, 0x2, R126 ;  /* 0x00000002137e7825 */ /* 0x000fc800078e027e */
[----:B------:R-:W-:Y:S01]  /*9050*/  IMAD.WIDE R132, R19, 0x2, R132 ;  /* 0x0000000213847825 */ /* 0x000fe200078e0284 */
[----:B------:R1:W-:Y:S04]  /*9060*/  STS.U16 [R2+UR9+0x4400], R229 ;  /* 0x004400e502007988 */ /* 0x0003e80008000409 */
[----:B------:R0:W-:Y:S01]  /*9070*/  STS.U16 [R2+UR9+0x4c00], R231 ;  /* 0x004c00e702007988 */ /* 0x0001e20008000409 */
[----:B-1----:R-:W-:-:S03]  /*9080*/  PRMT R229, RZ, 0x7610, R229 ;  /* 0x00007610ffe57816 */ /* 0x002fc600000000e5 */
        /* <DEDUP_REMOVED lines=24> */
[----:B------:R0:W-:Y:S01]  /*9210*/  STS.U16 [R0+UR9+0x4900], R246 ;  /* 0x004900f600007988 */ /* 0x0001e20008000409 */
[----:B------:R-:W-:-:S03]  /*9220*/  IMAD.WIDE R138, R19, 0x2, R138 ;  /* 0x00000002138a7825 */ /* 0x000fc600078e028a */
[----:B------:R-:W4:Y:S01]  /*9230*/  @!P2 LDG.E.U16 R239, desc[UR20][R102.64] ;  /* 0x0000001466efa981 */ /* 0x000f22000c1e1500 */
[----:B-1----:R-:W-:-:S03]  /*9240*/  PRMT R245, RZ, 0x7610, R245 ;  /* 0x00007610fff57816 */ /* 0x002fc600000000f5 */
[----:B------:R1:W-:Y:S01]  /*9250*/  STS.U16 [R0+UR9+0x4d00], R247 ;  /* 0x004d00f700007988 */ /* 0x0003e20008000409 */
[----:B0-----:R-:W-:-:S03]  /*9260*/  PRMT R246, RZ, 0x7610, R246 ;  /* 0x00007610fff67816 */ /* 0x001fc600000000f6 */
[----:B------:R0:W-:Y:S01]  /*9270*/  STS.U16 [R0+UR9+0x5100], R248 ;  /* 0x005100f800007988 */ /* 0x0001e20008000409 */
[----:B------:R-:W-:-:S03]  /*9280*/  IMAD.WIDE R144, R19, 0x2, R144 ;  /* 0x0000000213907825 */ /* 0x000fc600078e0290 */
[----:B------:R0:W-:Y:S01]  /*9290*/  STS.U16 [R0+UR9+0x5500], R249 ;  /* 0x005500f900007988 */ /* 0x0001e20008000409 */
[----:B-1----:R-:W-:-:S03]  /*92a0*/  PRMT R247, RZ, 0x7610, R247 ;  /* 0x00007610fff77816 */ /* 0x002fc600000000f7 */
[----:B------:R-:W4:Y:S01]  /*92b0*/  @!P2 LDG.E.U16 R242, desc[UR20][R114.64] ;  /* 0x0000001472f2a981 */ /* 0x000f22000c1e1500 */
[----:B0-----:R-:W-:Y:S01]  /*92c0*/  PRMT R248, RZ, 0x7610, R248 ;  /* 0x00007610fff87816 */ /* 0x001fe200000000f8 */
[----:B------:R-:W-:Y:S02]  /*92d0*/  IMAD.WIDE R150, R19, 0x2, R150 ;  /* 0x0000000213967825 */ /* 0x000fe400078e0296 */
[----:B------:R0:W-:Y:S01]  /*92e0*/  STS.U16 [R0+UR9+0x5900], R250 ;  /* 0x005900fa00007988 */ /* 0x0001e20008000409 */
[----:B------:R-:W-:-:S03]  /*92f0*/  PRMT R249, RZ, 0x7610, R249 ;  /* 0x00007610fff97816 */ /* 0x000fc600000000f9 */
[----:B------:R-:W4:Y:S01]  /*9300*/  @!P2 LDG.E.U16 R243, desc[UR20][R118.64] ;  /* 0x0000001476f3a981 */ /* 0x000f22000c1e1500 */
[----:B------:R-:W-:-:S03]  /*9310*/  IMAD.WIDE R156, R19, 0x2, R156 ;  /* 0x00000002139c7825 */ /* 0x000fc600078e029c */
[----:B------:R1:W-:Y:S01]  /*9320*/  STS.U16 [R0+UR9+0x5d00], R251 ;  /* 0x005d00fb00007988 */ /* 0x0003e20008000409 */
[----:B0-----:R-:W-:-:S03]  /*9330*/  PRMT R250, RZ, 0x7610, R250 ;  /* 0x00007610fffa7816 */ /* 0x001fc600000000fa */
[----:B------:R-:W4:Y:S01]  /*9340*/  @!P2 LDG.E.U16 R244, desc[UR20][R122.64] ;  /* 0x000000147af4a981 */ /* 0x000f22000c1e1500 */
[----:B------:R-:W-:-:S03]  /*9350*/  IMAD.WIDE R162, R19, 0x2, R162 ;  /* 0x0000000213a27825 */ /* 0x000fc600078e02a2 */
[----:B------:R0:W-:Y:S01]  /*9360*/  STS.U16 [R0+UR9+0x6100], R252 ;  /* 0x006100fc00007988 */ /* 0x0001e20008000409 */
[----:B-1----:R-:W-:-:S03]  /*9370*/  PRMT R251, RZ, 0x7610, R251 ;  /* 0x00007610fffb7816 */ /* 0x002fc600000000fb */
[----:B------:R-:W4:Y:S01]  /*9380*/  @!P2 LDG.E.U16 R245, desc[UR20][R126.64] ;  /* 0x000000147ef5a981 */ /* 0x000f22000c1e1500 */
[----:B------:R-:W-:-:S03]  /*9390*/  IMAD.WIDE R90, R19, 0x2, R90 ;  /* 0x00000002135a7825 */ /* 0x000fc600078e025a */
[----:B------:R-:W4:Y:S01]  /*93a0*/  @!P2 LDG.E.U16 R246, desc[UR20][R132.64] ;  /* 0x0000001484f6a981 */ /* 0x000f22000c1e1500 */
[----:B0-----:R-:W-:-:S03]  /*93b0*/  PRMT R252, RZ, 0x7610, R252 ;  /* 0x00007610fffc7816 */ /* 0x001fc600000000fc */
[----:B------:R-:W4:Y:S04]  /*93c0*/  @!P2 LDG.E.U16 R247, desc[UR20][R138.64] ;  /* 0x000000148af7a981 */ /* 0x000f28000c1e1500 */
[----:B------:R-:W4:Y:S04]  /*93d0*/  @!P2 LDG.E.U16 R248, desc[UR20][R144.64] ;  /* 0x0000001490f8a981 */ /* 0x000f28000c1e1500 */
[----:B------:R-:W4:Y:S04]  /*93e0*/  @!P2 LDG.E.U16 R249, desc[UR20][R150.64] ;  /* 0x0000001496f9a981 */ /* 0x000f28000c1e1500 */
[----:B------:R-:W4:Y:S04]  /*93f0*/  @!P2 LDG.E.U16 R250, desc[UR20][R156.64] ;  /* 0x000000149cfaa981 */ /* 0x000f28000c1e1500 */
[----:B------:R-:W4:Y:S04]  /*9400*/  @!P2 LDG.E.U16 R251, desc[UR20][R162.64] ;  /* 0x00000014a2fba981 */ /* 0x000f28000c1e1500 */
[----:B------:R-:W4:Y:S04]  /*9410*/  @!P2 LDG.E.U16 R252, desc[UR20][R90.64] ;  /* 0x000000145afca981 */ /* 0x000f28000c1e1500 */
[----:B------:R0:W-:Y:S04]  /*9420*/  STS.U16 [R0+UR9+0x6500], R22 ;  /* 0x0065001600007988 */ /* 0x0001e80008000409 */
[----:B0-----:R0:W5:Y:S01]  /*9430*/  LDL.LU R0, [R1+0x104] ;  /* 0x0001040001007983 */ /* 0x0011620000300800 */
[----:B------:R-:W-:-:S05]  /*9440*/  LOP3.LUT R22, R2, 0x20, RZ, 0x3c, !PT ;  /* 0x0000002002167812 */ /* 0x000fca00078e3cff */
[----:B------:R1:W-:Y:S04]  /*9450*/  STS.U16 [R22+UR9+0x6900], R23 ;  /* 0x0069001716007988 */ /* 0x0003e80008000409 */
[----:B------:R-:W-:Y:S04]  /*9460*/  STS.U16 [R22+UR9+0x6d00], R24 ;  /* 0x006d001816007988 */ /* 0x000fe80008000409 */
[----:B------:R-:W-:Y:S01]  /*9470*/  STS.U16 [R22+UR9+0x7100], R25 ;  /* 0x0071001916007988 */ /* 0x000fe20008000409 */
[----:B-1----:R-:W-:-:S03]  /*9480*/  LOP3.LUT R23, R2, 0x40, RZ, 0x3c, !PT ;  /* 0x0000004002177812 */ /* 0x002fc600078e3cff */
[----:B------:R-:W-:Y:S04]  /*9490*/  STS.U16 [R22+UR9+0x7500], R26 ;  /* 0x0075001a16007988 */ /* 0x000fe80008000409 */
[----:B------:R-:W-:Y:S04]  /*94a0*/  STS.U16 [R22+UR9+0x7900], R27 ;  /* 0x0079001b16007988 */ /* 0x000fe80008000409 */
[----:B------:R1:W-:Y:S04]  /*94b0*/  STS.U16 [R22+UR9+0x7d00], R28 ;  /* 0x007d001c16007988 */ /* 0x0003e80008000409 */
[----:B--2---:R0:W-:Y:S04]  /*94c0*/  STS.U16 [R23+UR9+0x4200], R29 ;  /* 0x0042001d17007988 */ /* 0x0041e80008000409 */
[----:B------:R0:W-:Y:S04]  /*94d0*/  STS.U16 [R23+UR9+0x4600], R222 ;  /* 0x004600de17007988 */ /* 0x0001e80008000409 */
[----:B---3--:R0:W-:Y:S04]  /*94e0*/  STS.U16 [R23+UR9+0x4a00], R223 ;  /* 0x004a00df17007988 */ /* 0x0081e80008000409 */
[----:B------:R0:W-:Y:S04]  /*94f0*/  STS.U16 [R23+UR9+0x4e00], R224 ;  /* 0x004e00e017007988 */ /* 0x0001e80008000409 */
[----:B------:R0:W-:Y:S04]  /*9500*/  STS.U16 [R23+UR9+0x5200], R225 ;  /* 0x005200e117007988 */ /* 0x0001e80008000409 */
[----:B------:R0:W-:Y:S01]  /*9510*/  STS.U16 [R23+UR9+0x5600], R226 ;  /* 0x005600e217007988 */ /* 0x0001e20008000409 */
[----:B-1----:R-:W-:-:S03]  /*9520*/  LOP3.LUT R22, R2, 0x60, RZ, 0x3c, !PT ;  /* 0x0000006002167812 */ /* 0x002fc600078e3cff */
[----:B----4-:R0:W-:Y:S04]  /*9530*/  STS.U16 [R23+UR9+0x5a00], R227 ;  /* 0x005a00e317007988 */ /* 0x0101e80008000409 */
[----:B------:R0:W-:Y:S01]  /*9540*/  STS.U16 [R23+UR9+0x5e00], R228 ;  /* 0x005e00e417007988 */ /* 0x0001e20008000409 */
[----:B------:R-:W-:-:S04]  /*9550*/  ULEA UR11, UR18, UR9, 0x3 ;  /* 0x00000009120b7291 */ /* 0x000fc8000f8e18ff */
[----:B------:R-:W-:Y:S01]  /*9560*/  UIADD3 UR11, UPT, UPT, UR11, 0xc000, URZ ;  /* 0x0000c0000b0b7890 */ /* 0x000fe2000fffe0ff */
[----:B------:R0:W-:Y:S04]  /*9570*/  STS.U16 [R23+UR9+0x6200], R229 ;  /* 0x006200e517007988 */ /* 0x0001e80008000409 */
        /* <DEDUP_REMOVED lines=22> */
[----:B------:R0:W-:Y:S01]  /*96e0*/  STS.U16 [R22+UR9+0x7f00], R252 ;  /* 0x007f00fc16007988 */ /* 0x0001e20008000409 */
[----:B------:R1:W-:Y:S06]  /*96f0*/  MEMBAR.ALL.CTA ;  /* 0x0000000000007992 */ /* 0x0003ec0000008000 */
[----:B-1----:R-:W1:Y:S02]  /*9700*/  FENCE.VIEW.ASYNC.S ;  /* 0x00000000000073c6 */ /* 0x002e640000000000 */
[----:B-1----:R-:W-:Y:S06]  /*9710*/  BAR.SYNC.DEFER_BLOCKING 0x0 ;  /* 0x0000000000007b1d */ /* 0x002fec0000010000 */
[----:B------:R-:W-:Y:S05]  /*9720*/  @P0 BRA `(.L_x_9) ;  /* 0x00000000004c0947 */ /* 0x000fea0003800000 */
[----:B------:R-:W-:Y:S01]  /*9730*/  UMOV UR13, 0x40004040 ;  /* 0x40004040000d7882 */ /* 0x000fe20000000000 */
        /* <DEDUP_REMOVED lines=9> */
[----:B------:R1:W-:Y:S01]  /*97d0*/  UTCHMMA gdesc[UR12], gdesc[UR14], tmem[UR8], tmem[UR16], idesc[UR17], UPT ;  /* 0x00ff100e0c0075ea */ /* 0x0003e2000b800008 */
        /* <DEDUP_REMOVED lines=8> */
.L_x_9:
[----:B------:R-:W-:Y:S01]  /*9860*/  UIADD3 UR18, UPT, UPT, UR18, 0x1, URZ ;  /* 0x0000000112127890 */ /* 0x000fe2000fffe0ff */
[----:B-----5:R-:W-:Y:S01]  /*9870*/  VIADD R21, R21, 0xffffffff ;  /* 0xffffffff15157836 */ /* 0x020fe20000000000 */
[----:B------:R-:W-:Y:S02]  /*9880*/  UIADD3 UR19, UPT, UPT, UR19, -0x40, URZ ;  /* 0xffffffc013137890 */ /* 0x000fe4000fffe0ff */
[----:B------:R-:W-:Y:S02]  /*9890*/  UISETP.GT.AND UP1, UPT, UR18, 0x1, UPT ;  /* 0x000000011200788c */ /* 0x000fe4000bf24270 */
[----:B------:R-:W-:Y:S02]  /*98a0*/  ISETP.NE.U32.AND P2, PT, R21, RZ, PT ;  /* 0x000000ff1500720c */ /* 0x000fe40003f45070 */
[----:B-1----:R-:W-:Y:S02]  /*98b0*/  USEL UR4, URZ, 0x1, !UP1 ;  /* 0x00000001ff047887 */ /* 0x002fe4000c800000 */
[----:B------:R-:W-:-:S02]  /*98c0*/  USEL UR18, UR18, URZ, !UP1 ;  /* 0x000000ff12127287 */ /* 0x000fc4000c800000 */
[----:B------:R-:W-:-:S03]  /*98d0*/  ULOP3.LUT UR6, UR5, UR4, URZ, 0x3c, !UPT ;  /* 0x0000000405067292 */ /* 0x000fc6000f8e3cff */
[----:B------:R-:W-:-:S04]  /*98e0*/  UMOV UR4, UR5 ;  /* 0x0000000500047c82 */ /* 0x000fc80008000000 */
[----:B------:R-:W-:Y:S01]  /*98f0*/  UMOV UR5, UR6 ;  /* 0x0000000600057c82 */ /* 0x000fe20008000000 */
[----:B------:R-:W-:Y:S05]  /*9900*/  @P2 BRA `(.L_x_10) ;  /* 0xffffffdc00cc2947 */ /* 0x000fea000383ffff */
.L_x_7:
[----:B------:R-:W2:Y:S01]  /*9910*/  LDL.LU R24, [R1] ;  /* 0x0000000001187983 */ /* 0x000ea20000300800 */
[----:B------:R-:W1:Y:S01]  /*9920*/  LDCU.128 UR12, c[0x0][0x390] ;  /* 0x00007200ff0c77ac */ /* 0x000e620008000c00 */
[----:B------:R-:W3:Y:S02]  /*9930*/  LDC R79, c[0x0][0x3b8] ;  /* 0x0000ee00ff4f7b82 */ /* 0x000ee40000000800 */
[----:B0-----:R-:W1:Y:S01]  /*9940*/  LDL R23, [R1+0x84] ;  /* 0x0000840001177983 */ /* 0x001e620000100800 */
[----:B------:R-:W0:Y:S01]  /*9950*/  LDCU UR5, c[0x0][0x3b4] ;  /* 0x00007680ff0577ac */ /* 0x000e220008000800 */
[----:B------:R-:W4:Y:S02]  /*9960*/  S2R R22, SR_TID.X ;  /* 0x0000000000167919 */ /* 0x000f240000002100 */
[C---:B----4-:R-:W-:Y:S02]  /*9970*/  IMAD.SHL.U32 R2, R22.reuse, 0x80, RZ ;  /* 0x0000008016027824 */ /* 0x050fe400078e00ff */
[----:B------:R-:W-:-:S03]  /*9980*/  IMAD.SHL.U32 R80, R22, 0x10, RZ ;  /* 0x0000001016507824 */ /* 0x000fc600078e00ff */
[----:B------:R-:W-:Y:S02]  /*9990*/  LOP3.LUT R68, R2, 0x800, RZ, 0xc0, !PT ;  /* 0x0000080002447812 */ /* 0x000fe400078ec0ff */
[----:B------:R-:W-:Y:S02]  /*99a0*/  LOP3.LUT R3, R80, 0xf0, RZ, 0xc0, !PT ;  /* 0x000000f050037812 */ /* 0x000fe400078ec0ff */
[----:B--2---:R-:W-:Y:S02]  /*99b0*/  ISETP.GE.AND P2, PT, R24, 0x40, PT ;  /* 0x000000401800780c */ /* 0x004fe40003f46270 */
[----:B-1----:R-:W-:-:S11]  /*99c0*/  ISETP.GE.AND P0, PT, R23, UR14, PT ;  /* 0x0000000e17007c0c */ /* 0x002fd6000bf06270 */
[----:B0--3--:R-:W-:Y:S05]  /*99d0*/  @!P2 BRA `(.L_x_11) ;  /* 0x000000000010a947 */ /* 0x009fea0003800000 */
[----:B------:R-:W-:-:S06]  /*99e0*/  USHF.L.U32 UR4, UR4, 0x1f, URZ ;  /* 0x0000001f04047899 */ /* 0x000fcc00080006ff */
[----:B------:R-:W-:-:S04]  /*99f0*/  IMAD.U32 R2, RZ, RZ, UR4 ;  /* 0x00000004ff027e24 */ /* 0x000fc8000f8e00ff */
[----:B------:R-:W0:Y:S02]  /*9a00*/  SYNCS.PHASECHK.TRANS64.TRYWAIT P2, [UR11], R2 ;  /* 0x00000002ff0075a7 */ /* 0x000e24000804110b */
[----:B0-----:R-:W-:Y:S05]  /*9a10*/  @!P2 BRA `(.L_x_12) ;  /* 0x000000200058a947 */ /* 0x001fea0003800000 */
.L_x_11:
[----:B------:R-:W2:Y:S04]  /*9a20*/  LDL.LU R71, [R1+0x84] ;  /* 0x0000840001477983 */ /* 0x000ea80000300800 */
[----:B------:R-:W3:Y:S04]  /*9a30*/  LDL.LU R74, [R1+0xc8] ;  /* 0x0000c800014a7983 */ /* 0x000ee80000300800 */
[----:B------:R-:W4:Y:S04]  /*9a40*/  LDL.LU R72, [R1+0xc4] ;  /* 0x0000c40001487983 */ /* 0x000f280000300800 */
[----:B------:R-:W5:Y:S04]  /*9a50*/  LDL.LU R69, [R1+0x80] ;  /* 0x0000800001457983 */ /* 0x000f680000300800 */
[----:B------:R-:W5:Y:S04]  /*9a60*/  LDL.LU R70, [R1+0x7c] ;  /* 0x00007c0001467983 */ /* 0x000f680000300800 */
[----:B------:R-:W5:Y:S04]  /*9a70*/  LDL.LU R85, [R1+0x8] ;  /* 0x0000080001557983 */ /* 0x000f680000300800 */
[----:B------:R-:W5:Y:S01]  /*9a80*/  LDL.LU R88, [R1+0x4] ;  /* 0x0000040001587983 */ /* 0x000f620000300800 */
[----:B------:R-:W-:Y:S01]  /*9a90*/  IADD3 R73, PT, PT, R3, UR9, R68 ;  /* 0x0000000903497c10 */ /* 0x000fe2000fffe044 */
[C---:B------:R-:W-:Y:S01]  /*9aa0*/  IMAD R3, R0.reuse, R79, RZ ;  /* 0x0000004f00037224 */ /* 0x040fe200078e02ff */
[----:B------:R-:W-:Y:S01]  /*9ab0*/  ISETP.LT.AND P5, PT, R0, UR15, !P0 ;  /* 0x0000000f00007c0c */ /* 0x000fe2000c7a1270 */
[----:B------:R-:W-:Y:S01]  /*9ac0*/  BAR.SYNC.DEFER_BLOCKING 0x0 ;  /* 0x0000000000007b1d */ /* 0x000fe20000010000 */
[----:B------:R-:W-:-:S05]  /*9ad0*/  LOP3.LUT R80, R80, 0x7f0, RZ, 0xc0, !PT ;  /* 0x000007f050507812 */ /* 0x000fca00078ec0ff */
[----:B------:R-:W5:Y:S04]  /*9ae0*/  LDL.LU R87, [R1+0x78] ;  /* 0x0000780001577983 */ /* 0x000f680000300800 */
[----:B------:R-:W5:Y:S01]  /*9af0*/  LDL.LU R86, [R1+0x74] ;  /* 0x0000740001567983 */ /* 0x000f620000300800 */
[----:B------:R-:W0:Y:S02]  /*9b00*/  @!P1 SYNCS.CCTL.IV [UR9+0xc000] ;  /* 0x00c00000ff0099b1 */ /* 0x000e240008000009 */
[----:B0-----:R-:W-:Y:S06]  /*9b10*/  BAR.SYNC.DEFER_BLOCKING 0x0 ;  /* 0x0000000000007b1d */ /* 0x001fec0000010000 */
[----:B------:R-:W-:Y:S01]  /*9b20*/  LDTM.16dp32bit_t0_t15.x64 R4, tmem[UR10] ;  /* 0x0000000a000479ee */ /* 0x000fe20008b00000 */
[----:B------:R-:W0:Y:S01]  /*9b30*/  LDTM.16dp32bit_t16_t31.x64 R4, tmem[UR10+0x40] ;  /* 0x0000400a000479ee */ /* 0x000e220008b20000 */
[----:B------:R-:W1:Y:S01]  /*9b40*/  @!P1 SYNCS.CCTL.IV [UR9+0xc008] ;  /* 0x00c00800ff0099b1 */ /* 0x000e620008000009 */
[----:B------:R-:W-:Y:S01]  /*9b50*/  NOP ;  /* 0x0000000000007918 */ /* 0x000fe20000000000 */
[----:B0-----:R-:W-:-:S02]  /*9b60*/  F2FP.F16.F32.PACK_AB R4, R6, R4 ;  /* 0x000000040604723e */ /* 0x001fc400000000ff */
[----:B------:R-:W-:Y:S02]  /*9b70*/  F2FP.F16.F32.PACK_AB R6, R14, R12 ;  /* 0x0000000c0e06723e */ /* 0x000fe400000000ff */
[----:B------:R-:W-:Y:S02]  /*9b80*/  F2FP.F16.F32.PACK_AB R20, R22, R20 ;  /* 0x000000141614723e */ /* 0x000fe400000000ff */
[----:B------:R-:W-:Y:S02]  /*9b90*/  F2FP.F16.F32.PACK_AB R22, R30, R28 ;  /* 0x0000001c1e16723e */ /* 0x000fe400000000ff */
[----:B------:R-:W-:Y:S02]  /*9ba0*/  F2FP.F16.F32.PACK_AB R36, R38, R36 ;  /* 0x000000242624723e */ /* 0x000fe400000000ff */
[----:B------:R-:W-:Y:S02]  /*9bb0*/  F2FP.F16.F32.PACK_AB R12, R39, R37 ;  /* 0x00000025270c723e */ /* 0x000fe400000000ff */
[----:B------:R-:W-:-:S02]  /*9bc0*/  F2FP.F16.F32.PACK_AB R37, R42, R40 ;  /* 0x000000282a25723e */ /* 0x000fc400000000ff */
[----:B------:R-:W-:Y:S02]  /*9bd0*/  F2FP.F16.F32.PACK_AB R38, R46, R44 ;  /* 0x0000002c2e26723e */ /* 0x000fe400000000ff */
[----:B------:R-:W-:Y:S01]  /*9be0*/  F2FP.F16.F32.PACK_AB R39, R50, R48 ;  /* 0x000000303227723e */ /* 0x000fe200000000ff */
[----:B--2---:R-:W-:Y:S02]  /*9bf0*/  IMAD R2, R71, UR5, RZ ;  /* 0x0000000547027c24 */ /* 0x004fe4000f8e02ff */
[----:B------:R-:W0:Y:S01]  /*9c00*/  S2R R71, SR_TID.X ;  /* 0x0000000000477919 */ /* 0x000e220000002100 */
[----:B---3--:R-:W-:Y:S02]  /*9c10*/  ISETP.LT.AND P4, PT, R74, UR15, !P0 ;  /* 0x0000000f4a007c0c */ /* 0x008fe4000c781270 */
[----:B------:R-:W-:Y:S02]  /*9c20*/  LEA R78, P6, R2, UR12, 0x1 ;  /* 0x0000000c024e7c11 */ /* 0x000fe4000f8c08ff */
[----:B----4-:R-:W-:-:S02]  /*9c30*/  ISETP.LT.AND P2, PT, R72, UR15, !P0 ;  /* 0x0000000f48007c0c */ /* 0x010fc4000c741270 */
[----:B------:R-:W-:Y:S02]  /*9c40*/  LEA.HI.X.SX32 R0, R2, UR13, 0x1, P6 ;  /* 0x0000000d02007c11 */ /* 0x000fe4000b0f0eff */
[C---:B-----5:R-:W-:Y:S01]  /*9c50*/  ISETP.LT.AND P3, PT, R69.reuse, UR15, !P0 ;  /* 0x0000000f45007c0c */ /* 0x060fe2000c761270 */
[----:B------:R-:W-:Y:S01]  /*9c60*/  IMAD R69, R69, R79, RZ ;  /* 0x0000004f45457224 */ /* 0x000fe200078e02ff */
[----:B------:R-:W-:-:S04]  /*9c70*/  LEA R2, P1, R3, R78, 0x1 ;  /* 0x0000004e03027211 */ /* 0x000fc800078208ff */
[----:B------:R-:W-:Y:S02]  /*9c80*/  LEA R72, P6, R69, R78, 0x1 ;  /* 0x0000004e45487211 */ /* 0x000fe400078c08ff */
[----:B------:R-:W-:Y:S01]  /*9c90*/  LEA.HI.X.SX32 R3, R3, R0, 0x1, P1 ;  /* 0x0000000003037211 */ /* 0x000fe200008f0eff */
[-C--:B------:R-:W-:Y:S01]  /*9ca0*/  IMAD R77, R85, R79.reuse, RZ ;  /* 0x0000004f554d7224 */ /* 0x080fe200078e02ff */
[----:B------:R-:W-:Y:S01]  /*9cb0*/  ISETP.LT.AND P1, PT, R70, UR15, !P0 ;  /* 0x0000000f46007c0c */ /* 0x000fe2000c721270 */
[-C--:B------:R-:W-:Y:S02]  /*9cc0*/  IMAD R81, R88, R79.reuse, RZ ;  /* 0x0000004f58517224 */ /* 0x080fe400078e02ff */
[----:B0-----:R-:W-:Y:S02]  /*9cd0*/  IMAD.SHL.U32 R68, R71, 0x8, RZ ;  /* 0x0000000847447824 */ /* 0x001fe400078e00ff */
[----:B------:R-:W-:Y:S01]  /*9ce0*/  IMAD R71, R70, R79, RZ ;  /* 0x0000004f46477224 */ /* 0x000fe200078e02ff */
[----:B------:R-:W-:-:S02]  /*9cf0*/  F2FP.F16.F32.PACK_AB R70, R15, R13 ;  /* 0x0000000d0f46723e */ /* 0x000fc400000000ff */
[----:B------:R-:W-:-:S05]  /*9d00*/  LOP3.LUT R68, R68, 0x300, RZ, 0xc0, !PT ;  /* 0x0000030044447812 */ /* 0x000fca00078ec0ff */
[----:B------:R-:W-:Y:S01]  /*9d10*/  IMAD.IADD R84, R68, 0x1, R73 ;  /* 0x0000000144547824 */ /* 0x000fe200078e0249 */
[----:B------:R-:W-:Y:S02]  /*9d20*/  LEA.HI.X.SX32 R73, R69, R0, 0x1, P6 ;  /* 0x0000000045497211 */ /* 0x000fe400030f0eff */
[----:B------:R-:W-:Y:S02]  /*9d30*/  LEA R74, P6, R71, R78, 0x1 ;  /* 0x0000004e474a7211 */ /* 0x000fe400078c08ff */
[----:B------:R-:W-:Y:S02]  /*9d40*/  F2FP.F16.F32.PACK_AB R68, R7, R5 ;  /* 0x000000050744723e */ /* 0x000fe400000000ff */
[----:B------:R-:W-:Y:S02]  /*9d50*/  LEA.HI.X.SX32 R75, R71, R0, 0x1, P6 ;  /* 0x00000000474b7211 */ /* 0x000fe400030f0eff */
[----:B------:R-:W-:Y:S02]  /*9d60*/  F2FP.F16.F32.PACK_AB R5, R10, R8 ;  /* 0x000000080a05723e */ /* 0x000fe400000000ff */
[----:B------:R-:W-:-:S02]  /*9d70*/  F2FP.F16.F32.PACK_AB R69, R11, R9 ;  /* 0x000000090b45723e */ /* 0x000fc400000000ff */
[----:B------:R-:W-:Y:S02]  /*9d80*/  F2FP.F16.F32.PACK_AB R7, R18, R16 ;  /* 0x000000101207723e */ /* 0x000fe400000000ff */
[----:B------:R-:W-:Y:S02]  /*9d90*/  F2FP.F16.F32.PACK_AB R71, R19, R17 ;  /* 0x000000111347723e */ /* 0x000fe400000000ff */
[----:B------:R-:W-:Y:S01]  /*9da0*/  LEA R76, P6, R77, R78, 0x1 ;  /* 0x0000004e4d4c7211 */ /* 0x000fe200078c08ff */
[----:B-1----:R-:W-:Y:S01]  /*9db0*/  STS.128 [R84], R4 ;  /* 0x0000000454007388 */ /* 0x002fe20000000c00 */
[----:B------:R-:W-:-:S03]  /*9dc0*/  F2FP.F16.F32.PACK_AB R8, R23, R21 ;  /* 0x000000151708723e */ /* 0x000fc600000000ff */
[----:B------:R-:W-:Y:S01]  /*9dd0*/  STS.128 [R84+0x400], R68 ;  /* 0x0004004454007388 */ /* 0x000fe20000000c00 */
[----:B------:R-:W-:Y:S02]  /*9de0*/  F2FP.F16.F32.PACK_AB R9, R27, R25 ;  /* 0x000000191b09723e */ /* 0x000fe400000000ff */
[----:B------:R-:W-:Y:S01]  /*9df0*/  F2FP.F16.F32.PACK_AB R10, R31, R29 ;  /* 0x0000001d1f0a723e */ /* 0x000fe200000000ff */
[----:B------:R-:W-:Y:S01]  /*9e00*/  BAR.SYNC.DEFER_BLOCKING 0x0 ;  /* 0x0000000000007b1d */ /* 0x000fe20000010000 */
[----:B------:R-:W-:Y:S02]  /*9e10*/  F2FP.F16.F32.PACK_AB R21, R26, R24 ;  /* 0x000000181a15723e */ /* 0x000fe400000000ff */
[----:B------:R-:W-:Y:S02]  /*9e20*/  F2FP.F16.F32.PACK_AB R23, R34, R32 ;  /* 0x000000202217723e */ /* 0x000fe400000000ff */
[----:B------:R-:W-:Y:S02]  /*9e30*/  F2FP.F16.F32.PACK_AB R11, R35, R33 ;  /* 0x00000021230b723e */ /* 0x000fe400000000ff */
[----:B------:R-:W-:-:S02]  /*9e40*/  LEA.HI.X.SX32 R77, R77, R0, 0x1, P6 ;  /* 0x000000004d4d7211 */ /* 0x000fc400030f0eff */
[----:B------:R-:W-:-:S04]  /*9e50*/  LEA R82, P6, R81, R78, 0x1 ;  /* 0x0000004e51527211 */ /* 0x000fc800078c08ff */
[----:B------:R-:W-:Y:S02]  /*9e60*/  LEA.HI.X.SX32 R83, R81, R0, 0x1, P6 ;  /* 0x0000000051537211 */ /* 0x000fe400030f0eff */
[----:B------:R-:W-:Y:S02]  /*9e70*/  ISETP.LT.AND P6, PT, R85, UR15, !P0 ;  /* 0x0000000f55007c0c */ /* 0x000fe4000c7c1270 */
[----:B------:R-:W2:Y:S04]  /*9e80*/  LDL.LU R85, [R1+0x70] ;  /* 0x0000700001557983 */ /* 0x000ea80000300800 */
[----:B------:R-:W3:Y:S04]  /*9e90*/  LDL.LU R81, [R1+0x6c] ;  /* 0x00006c0001517983 */ /* 0x000ee80000300800 */
[----:B------:R-:W0:Y:S04]  /*9ea0*/  LDS.128 R4, [R80+UR9] ;  /* 0x0000000950047984 */ /* 0x000e280008000c00 */
[----:B------:R-:W-:Y:S01]  /*9eb0*/  LDS.128 R24, [R80+UR9+0x800] ;  /* 0x0008000950187984 */ /* 0x000fe20008000c00 */
[----:B------:R-:W-:Y:S06]  /*9ec0*/  BAR.SYNC.DEFER_BLOCKING 0x0 ;  /* 0x0000000000007b1d */ /* 0x000fec0000010000 */
[----:B------:R-:W4:Y:S04]  /*9ed0*/  LDL.LU R35, [R1+0x68] ;  /* 0x0000680001237983 */ /* 0x000f280000300800 */
[----:B------:R-:W-:Y:S04]  /*9ee0*/  STS.128 [R84], R20 ;  /* 0x0000001454007388 */ /* 0x000fe80000000c00 */
[----:B------:R-:W-:Y:S01]  /*9ef0*/  STS.128 [R84+0x400], R8 ;  /* 0x0004000854007388 */ /* 0x000fe20000000c00 */
[----:B------:R-:W-:Y:S06]  /*9f00*/  BAR.SYNC.DEFER_BLOCKING 0x0 ;  /* 0x0000000000007b1d */ /* 0x000fec0000010000 */
[----:B------:R-:W1:Y:S04]  /*9f10*/  LDS.128 R20, [R80+UR9] ;  /* 0x0000000950147984 */ /* 0x000e680008000c00 */
[----:B------:R-:W-:Y:S01]  /*9f20*/  LDS.128 R8, [R80+UR9+0x800] ;  /* 0x0008000950087984 */ /* 0x000fe20008000c00 */
[----:B------:R-:W-:Y:S01]  /*9f30*/  BAR.SYNC.DEFER_BLOCKING 0x0 ;  /* 0x0000000000007b1d */ /* 0x000fe20000010000 */
[----:B------:R-:W-:-:S05]  /*9f40*/  F2FP.F16.F32.PACK_AB R13, R43, R41 ;  /* 0x000000292b0d723e */ /* 0x000fca00000000ff */
[----:B------:R5:W-:Y:S04]  /*9f50*/  STS.128 [R84], R36 ;  /* 0x0000002454007388 */ /* 0x000be80000000c00 */
[----:B-----5:R-:W5:Y:S04]  /*9f60*/  LDL.LU R36, [R1+0x64] ;  /* 0x0000640001247983 */ /* 0x020f680000300800 */
[----:B------:R-:W5:Y:S04]  /*9f70*/  LDL.LU R41, [R1+0x60] ;  /* 0x0000600001297983 */ /* 0x000f680000300800 */
[----:B------:R-:W5:Y:S01]  /*9f80*/  LDL.LU R34, [R1+0x5c] ;  /* 0x00005c0001227983 */ /* 0x000f620000300800 */
[----:B------:R-:W-:-:S02]  /*9f90*/  F2FP.F16.F32.PACK_AB R14, R47, R45 ;  /* 0x0000002d2f0e723e */ /* 0x000fc400000000ff */
[----:B------:R-:W-:Y:S02]  /*9fa0*/  F2FP.F16.F32.PACK_AB R15, R51, R49 ;  /* 0x00000031330f723e */ /* 0x000fe400000000ff */
[----:B------:R-:W-:Y:S02]  /*9fb0*/  F2FP.F16.F32.PACK_AB R52, R54, R52 ;  /* 0x000000343634723e */ /* 0x000fe400000000ff */
[----:B------:R-:W-:Y:S01]  /*9fc0*/  F2FP.F16.F32.PACK_AB R16, R55, R53 ;  /* 0x000000353710723e */ /* 0x000fe200000000ff */
[----:B------:R-:W-:Y:S01]  /*9fd0*/  STS.128 [R84+0x400], R12 ;  /* 0x0004000c54007388 */ /* 0x000fe20000000c00 */
[----:B------:R-:W-:Y:S01]  /*9fe0*/  BAR.SYNC.DEFER_BLOCKING 0x0 ;  /* 0x0000000000007b1d */ /* 0x000fe20000010000 */
[----:B------:R-:W-:Y:S02]  /*9ff0*/  F2FP.F16.F32.PACK_AB R53, R58, R56 ;  /* 0x000000383a35723e */ /* 0x000fe400000000ff */
[----:B------:R-:W-:Y:S02]  /*a000*/  F2FP.F16.F32.PACK_AB R17, R59, R57 ;  /* 0x000000393b11723e */ /* 0x000fe400000000ff */
[----:B------:R-:W-:-:S02]  /*a010*/  F2FP.F16.F32.PACK_AB R18, R63, R61 ;  /* 0x0000003d3f12723e */ /* 0x000fc400000000ff */
[----:B------:R-:W-:Y:S01]  /*a020*/  F2FP.F16.F32.PACK_AB R19, R67, R65 ;  /* 0x000000414313723e */ /* 0x000fe200000000ff */
[----:B------:R-:W-:Y:S01]  /*a030*/  IMAD R33, R87, R79, RZ ;  /* 0x0000004f57217224 */ /* 0x000fe200078e02ff */
[----:B0-----:R-:W-:Y:S01]  /*a040*/  PRMT R32, R4, 0x7632, R32 ;  /* 0x0000763204207816 */ /* 0x001fe20000000020 */
[----:B------:R-:W5:Y:S04]  /*a050*/  LDL.LU R40, [R1+0x58] ;  /* 0x0000580001287983 */ /* 0x000f680000300800 */
[----:B------:R-:W0:Y:S04]  /*a060*/  LDS.128 R12, [R80+UR9] ;  /* 0x00000009500c7984 */ /* 0x000e280008000c00 */
[----:B------:R-:W-:Y:S01]  /*a070*/  LDS.128 R28, [R80+UR9+0x800] ;  /* 0x00080009501c7984 */ /* 0x000fe20008000c00 */
[----:B------:R-:W-:Y:S01]  /*a080*/  BAR.SYNC.DEFER_BLOCKING 0x0 ;  /* 0x0000000000007b1d */ /* 0x000fe20000010000 */
[----:B------:R-:W-:-:S02]  /*a090*/  F2FP.F16.F32.PACK_AB R54, R62, R60 ;  /* 0x0000003c3e36723e */ /* 0x000fc400000000ff */
[----:B------:R-:W-:-:S05]  /*a0a0*/  F2FP.F16.F32.PACK_AB R55, R66, R64 ;  /* 0x000000404237723e */ /* 0x000fca00000000ff */
[----:B------:R-:W-:Y:S04]  /*a0b0*/  STS.128 [R84], R52 ;  /* 0x0000003454007388 */ /* 0x000fe80000000c00 */
[----:B------:R1:W-:Y:S01]  /*a0c0*/  STS.128 [R84+0x400], R16 ;  /* 0x0004001054007388 */ /* 0x0003e20000000c00 */
[----:B------:R-:W-:Y:S01]  /*a0d0*/  BAR.SYNC.DEFER_BLOCKING 0x0 ;  /* 0x0000000000007b1d */ /* 0x000fe20000010000 */
[----:B------:R-:W-:Y:S01]  /*a0e0*/  PRMT R38, R5, 0x7632, R38 ;  /* 0x0000763205267816 */ /* 0x000fe20000000026 */
[----:B-1----:R-:W-:-:S04]  /*a0f0*/  IMAD R19, R86, R79, RZ ;  /* 0x0000004f56137224 */ /* 0x002fc800078e02ff */
[----:B------:R1:W-:Y:S01]  /*a100*/  @P5 STG.E.U16 desc[UR20][R2.64], R4 ;  /* 0x0000000402005986 */ /* 0x0003e2000c101514 */
[----:B------:R-:W-:-:S03]  /*a110*/  ISETP.LT.AND P5, PT, R88, UR15, !P0 ;  /* 0x0000000f58007c0c */ /* 0x000fc6000c7a1270 */
[----:B------:R0:W-:Y:S01]  /*a120*/  @P3 STG.E.U16 desc[UR20][R72.64], R32 ;  /* 0x0000002048003986 */ /* 0x0001e2000c101514 */
[----:B------:R-:W-:-:S03]  /*a130*/  ISETP.LT.AND P3, PT, R87, UR15, !P0 ;  /* 0x0000000f57007c0c */ /* 0x000fc6000c761270 */
[----:B------:R-:W-:Y:S01]  /*a140*/  @P1 STG.E.U16 desc[UR20][R74.64], R5 ;  /* 0x000000054a001986 */ /* 0x000fe2000c101514 */
[----:B------:R-:W-:-:S03]  /*a150*/  ISETP.LT.AND P1, PT, R86, UR15, !P0 ;  /* 0x0000000f56007c0c */ /* 0x000fc6000c721270 */
[----:B------:R0:W-:Y:S01]  /*a160*/  @P6 STG.E.U16 desc[UR20][R76.64], R38 ;  /* 0x000000264c006986 */ /* 0x0001e2000c101514 */
[----:B------:R-:W-:-:S04]  /*a170*/  LEA R16, P6, R33, R78, 0x1 ;  /* 0x0000004e21107211 */ /* 0x000fc800078c08ff */
[----:B------:R-:W-:Y:S02]  /*a180*/  LEA.HI.X.SX32 R17, R33, R0, 0x1, P6 ;  /* 0x0000000021117211 */ /* 0x000fe400030f0eff */
[C---:B-1----:R-:W-:Y:S02]  /*a190*/  LEA R2, P6, R19.reuse, R78, 0x1 ;  /* 0x0000004e13027211 */ /* 0x042fe400078c08ff */
[----:B0-----:R-:W-:Y:S02]  /*a1a0*/  PRMT R32, R6, 0x7632, R32 ;  /* 0x0000763206207816 */ /* 0x001fe40000000020 */
[----:B------:R-:W-:Y:S01]  /*a1b0*/  LEA.HI.X.SX32 R3, R19, R0, 0x1, P6 ;  /* 0x0000000013037211 */ /* 0x000fe200030f0eff */
[----:B------:R-:W5:Y:S04]  /*a1c0*/  LDL.LU R38, [R1+0x54] ;  /* 0x0000540001267983 */ /* 0x000f680000300800 */
[----:B------:R-:W-:Y:S04]  /*a1d0*/  @P5 STG.E.U16 desc[UR20][R82.64], R6 ;  /* 0x0000000652005986 */ /* 0x000fe8000c101514 */
[----:B------:R-:W-:Y:S04]  /*a1e0*/  @P3 STG.E.U16 desc[UR20][R16.64], R32 ;  /* 0x0000002010003986 */ /* 0x000fe8000c101514 */
[----:B------:R0:W-:Y:S04]  /*a1f0*/  @P1 STG.E.U16 desc[UR20][R2.64], R7 ;  /* 0x0000000702001986 */ /* 0x0001e8000c101514 */
[----:B------:R-:W5:Y:S01]  /*a200*/  LDL.LU R37, [R1+0x50] ;  /* 0x0000500001257983 */ /* 0x000f620000300800 */
[----:B0-----:R-:W-:Y:S01]  /*a210*/  PRMT R3, R7, 0x7632, R3 ;  /* 0x0000763207037816 */ /* 0x001fe20000000003 */
[----:B--2---:R-:W-:-:S02]  /*a220*/  IMAD R33, R85, R79, RZ ;  /* 0x0000004f55217224 */ /* 0x004fc400078e02ff */
[----:B---3--:R-:W-:-:S03]  /*a230*/  IMAD R19, R81, R79, RZ ;  /* 0x0000004f51137224 */ /* 0x008fc600078e02ff */
[-C--:B------:R-:W-:Y:S02]  /*a240*/  LEA R4, P6, R33, R78.reuse, 0x1 ;  /* 0x0000004e21047211 */ /* 0x080fe400078c08ff */
[----:B------:R-:W-:Y:S02]  /*a250*/  LEA R18, P1, R19, R78, 0x1 ;  /* 0x0000004e13127211 */ /* 0x000fe400078208ff */
[-C--:B------:R-:W-:Y:S02]  /*a260*/  LEA.HI.X.SX32 R5, R33, R0.reuse, 0x1, P6 ;  /* 0x0000000021057211 */ /* 0x080fe400030f0eff */
[----:B------:R-:W-:Y:S02]  /*a270*/  LEA.HI.X.SX32 R19, R19, R0, 0x1, P1 ;  /* 0x0000000013137211 */ /* 0x000fe400008f0eff */
[----:B------:R-:W-:Y:S02]  /*a280*/  ISETP.LT.AND P5, PT, R85, UR15, !P0 ;  /* 0x0000000f55007c0c */ /* 0x000fe4000c7a1270 */
[----:B------:R-:W-:-:S02]  /*a290*/  ISETP.LT.AND P3, PT, R81, UR15, !P0 ;  /* 0x0000000f51007c0c */ /* 0x000fc4000c761270 */
[C---:B----4-:R-:W-:Y:S01]  /*a2a0*/  ISETP.LT.AND P6, PT, R35.reuse, UR15, !P0 ;  /* 0x0000000f23007c0c */ /* 0x050fe2000c7c1270 */
[----:B------:R-:W-:-:S08]  /*a2b0*/  IMAD R33, R35, R79, RZ ;  /* 0x0000004f23217224 */ /* 0x000fd000078e02ff */
[----:B------:R0:W-:Y:S01]  /*a2c0*/  @P5 STG.E.U16 desc[UR20][R4.64], R3 ;  /* 0x0000000304005986 */ /* 0x0001e2000c101514 */
[----:B------:R-:W-:-:S03]  /*a2d0*/  LEA R16, P5, R33, R78, 0x1 ;  /* 0x0000004e21107211 */ /* 0x000fc600078a08ff */
[----:B------:R1:W-:Y:S01]  /*a2e0*/  @P3 STG.E.U16 desc[UR20][R18.64], R20 ;  /* 0x0000001412003986 */ /* 0x0003e2000c101514 */
[----:B------:R-:W-:Y:S01]  /*a2f0*/  LEA.HI.X.SX32 R17, R33, R0, 0x1, P5 ;  /* 0x0000000021117211 */ /* 0x000fe200028f0eff */
[CC--:B-----5:R-:W-:Y:S01]  /*a300*/  IMAD R35, R36.reuse, R79.reuse, RZ ;  /* 0x0000004f24237224 */ /* 0x0e0fe200078e02ff */
[----:B------:R-:W-:Y:S02]  /*a310*/  ISETP.LT.AND P1, PT, R36, UR15, !P0 ;  /* 0x0000000f24007c0c */ /* 0x000fe4000c721270 */
[----:B------:R-:W2:Y:S04]  /*a320*/  LDL.LU R36, [R1+0x4c] ;  /* 0x00004c0001247983 */ /* 0x000ea80000300800 */
[----:B------:R-:W3:Y:S01]  /*a330*/  LDL.LU R32, [R1+0x48] ;  /* 0x0000480001207983 */ /* 0x000ee20000300800 */
[----:B------:R-:W-:Y:S01]  /*a340*/  LEA R2, P3, R35, R78, 0x1 ;  /* 0x0000004e23027211 */ /* 0x000fe200078608ff */
[----:B------:R-:W-:-:S03]  /*a350*/  IMAD R33, R34, R79, RZ ;  /* 0x0000004f22217224 */ /* 0x000fc600078e02ff */
[----:B0-----:R-:W-:Y:S02]  /*a360*/  LEA.HI.X.SX32 R3, R35, R0, 0x1, P3 ;  /* 0x0000000023037211 */ /* 0x001fe400018f0eff */
[----:B------:R-:W-:Y:S02]  /*a370*/  ISETP.LT.AND P3, PT, R34, UR15, !P0 ;  /* 0x0000000f22007c0c */ /* 0x000fe4000c761270 */
[----:B------:R-:W4:Y:S01]  /*a380*/  LDL.LU R34, [R1+0x44] ;  /* 0x0000440001227983 */ /* 0x000f220000300800 */
[----:B------:R-:W-:Y:S01]  /*a390*/  PRMT R5, R20, 0x7632, R5 ;  /* 0x0000763214057816 */ /* 0x000fe20000000005 */
[C---:B------:R-:W-:Y:S01]  /*a3a0*/  IMAD R7, R41.reuse, R79, RZ ;  /* 0x0000004f29077224 */ /* 0x040fe200078e02ff */
[----:B------:R-:W-:Y:S01]  /*a3b0*/  ISETP.LT.AND P5, PT, R41, UR15, !P0 ;  /* 0x0000000f29007c0c */ /* 0x000fe2000c7a1270 */
[----:B-1----:R-:W5:Y:S04]  /*a3c0*/  LDL.LU R20, [R1+0x40] ;  /* 0x0000400001147983 */ /* 0x002f680000300800 */
[----:B------:R0:W-:Y:S01]  /*a3d0*/  @P6 STG.E.U16 desc[UR20][R16.64], R5 ;  /* 0x0000000510006986 */ /* 0x0001e2000c101514 */
[----:B------:R-:W-:-:S03]  /*a3e0*/  LEA R4, P6, R7, R78, 0x1 ;  /* 0x0000004e07047211 */ /* 0x000fc600078c08ff */
[----:B------:R1:W-:Y:S01]  /*a3f0*/  @P1 STG.E.U16 desc[UR20][R2.64], R21 ;  /* 0x0000001502001986 */ /* 0x0003e2000c101514 */
[----:B------:R-:W-:Y:S01]  /*a400*/  LEA R6, P1, R33, R78, 0x1 ;  /* 0x0000004e21067211 */ /* 0x000fe200078208ff */
[C---:B------:R-:W-:Y:S02]  /*a410*/  IMAD R19, R40.reuse, R79, RZ ;  /* 0x0000004f28137224 */ /* 0x040fe400078e02ff */
[----:B------:R-:W5:Y:S01]  /*a420*/  LDL.LU R18, [R1+0x3c] ;  /* 0x00003c0001127983 */ /* 0x000f620000300800 */
[-C--:B0-----:R-:W-:Y:S02]  /*a430*/  LEA.HI.X.SX32 R5, R7, R0.reuse, 0x1, P6 ;  /* 0x0000000007057211 */ /* 0x081fe400030f0eff */
[----:B------:R-:W-:Y:S02]  /*a440*/  ISETP.LT.AND P6, PT, R40, UR15, !P0 ;  /* 0x0000000f28007c0c */ /* 0x000fe4000c7c1270 */
[----:B-1----:R-:W-:Y:S02]  /*a450*/  PRMT R3, R21, 0x7632, R3 ;  /* 0x0000763215037816 */ /* 0x002fe40000000003 */
[----:B------:R-:W-:-:S03]  /*a460*/  LEA.HI.X.SX32 R7, R33, R0, 0x1, P1 ;  /* 0x0000000021077211 */ /* 0x000fc600008f0eff */
[----:B------:R0:W-:Y:S01]  /*a470*/  @P5 STG.E.U16 desc[UR20][R4.64], R3 ;  /* 0x0000000304005986 */ /* 0x0001e2000c101514 */
[----:B------:R-:W-:-:S03]  /*a480*/  LEA R16, P5, R19, R78, 0x1 ;  /* 0x0000004e13107211 */ /* 0x000fc600078a08ff */
[----:B------:R1:W-:Y:S01]  /*a490*/  @P3 STG.E.U16 desc[UR20][R6.64], R22 ;  /* 0x0000001606003986 */ /* 0x0003e2000c101514 */
[----:B------:R-:W-:Y:S02]  /*a4a0*/  LEA.HI.X.SX32 R17, R19, R0, 0x1, P5 ;  /* 0x0000000013117211 */ /* 0x000fe400028f0eff */
[----:B0-----:R-:W-:-:S05]  /*a4b0*/  PRMT R5, R22, 0x7632, R5 ;  /* 0x0000763216057816 */ /* 0x001fca0000000005 */
[----:B------:R0:W-:Y:S01]  /*a4c0*/  @P6 STG.E.U16 desc[UR20][R16.64], R5 ;  /* 0x0000000510006986 */ /* 0x0001e2000c101514 */
[----:B-1----:R-:W-:Y:S01]  /*a4d0*/  PRMT R22, R12, 0x7632, R22 ;  /* 0x000076320c167816 */ /* 0x002fe20000000016 */
[C---:B------:R-:W-:Y:S01]  /*a4e0*/  IMAD R33, R38.reuse, R79, RZ ;  /* 0x0000004f26217224 */ /* 0x040fe200078e02ff */
[----:B------:R-:W-:-:S04]  /*a4f0*/  ISETP.LT.AND P1, PT, R38, UR15, !P0 ;  /* 0x0000000f26007c0c */ /* 0x000fc8000c721270 */
[----:B------:R-:W-:-:S04]  /*a500*/  LEA R2, P3, R33, R78, 0x1 ;  /* 0x0000004e21027211 */ /* 0x000fc800078608ff */
[----:B------:R-:W-:Y:S02]  /*a510*/  LEA.HI.X.SX32 R3, R33, R0, 0x1, P3 ;  /* 0x0000000021037211 */ /* 0x000fe400018f0eff */
[----:B------:R-:W5:Y:S01]  /*a520*/  LDL.LU R33, [R1+0x38] ;  /* 0x0000380001217983 */ /* 0x000f620000300800 */
[C---:B------:R-:W-:Y:S01]  /*a530*/  IMAD R19, R37.reuse, R79, RZ ;  /* 0x0000004f25137224 */ /* 0x040fe200078e02ff */
[----:B------:R-:W-:-:S04]  /*a540*/  ISETP.LT.AND P5, PT, R37, UR15, !P0 ;  /* 0x0000000f25007c0c */ /* 0x000fc8000c7a1270 */
[C---:B------:R-:W-:Y:S01]  /*a550*/  LEA R4, P6, R19.reuse, R78, 0x1 ;  /* 0x0000004e13047211 */ /* 0x040fe200078c08ff */
[----:B------:R1:W-:Y:S03]  /*a560*/  @P1 STG.E.U16 desc[UR20][R2.64], R23 ;  /* 0x0000001702001986 */ /* 0x0003e6000c101514 */
[----:B0-----:R-:W-:Y:S02]  /*a570*/  LEA.HI.X.SX32 R5, R19, R0, 0x1, P6 ;  /* 0x0000000013057211 */ /* 0x001fe400030f0eff */
[----:B-1----:R-:W-:-:S05]  /*a580*/  PRMT R3, R23, 0x7632, R3 ;  /* 0x0000763217037816 */ /* 0x002fca0000000003 */
[----:B------:R-:W-:Y:S01]  /*a590*/  @P5 STG.E.U16 desc[UR20][R4.64], R3 ;  /* 0x0000000304005986 */ /* 0x000fe2000c101514 */
[CC--:B--2---:R-:W-:Y:S01]  /*a5a0*/  IMAD R21, R36.reuse, R79.reuse, RZ ;  /* 0x0000004f24157224 */ /* 0x0c4fe200078e02ff */
[----:B------:R-:W-:Y:S02]  /*a5b0*/  ISETP.LT.AND P3, PT, R36, UR15, !P0 ;  /* 0x0000000f24007c0c */ /* 0x000fe4000c761270 */
[C---:B---3--:R-:W-:Y:S01]  /*a5c0*/  ISETP.LT.AND P6, PT, R32.reuse, UR15, !P0 ;  /* 0x0000000f20007c0c */ /* 0x048fe2000c7c1270 */
[-C--:B------:R-:W-:Y:S01]  /*a5d0*/  IMAD R19, R32, R79.reuse, RZ ;  /* 0x0000004f20137224 */ /* 0x080fe200078e02ff */
[C---:B------:R-:W-:Y:S01]  /*a5e0*/  LEA R6, P1, R21.reuse, R78, 0x1 ;  /* 0x0000004e15067211 */ /* 0x040fe200078208ff */
[----:B------:R-:W2:Y:S03]  /*a5f0*/  LDL.LU R32, [R1+0x34] ;  /* 0x0000340001207983 */ /* 0x000ea60000300800 */
[----:B------:R-:W-:Y:S01]  /*a600*/  LEA.HI.X.SX32 R7, R21, R0, 0x1, P1 ;  /* 0x0000000015077211 */ /* 0x000fe200008f0eff */
[----:B------:R-:W3:Y:S04]  /*a610*/  LDL.LU R35, [R1+0x30] ;  /* 0x0000300001237983 */ /* 0x000ee80000300800 */
[----:B------:R0:W-:Y:S01]  /*a620*/  @P3 STG.E.U16 desc[UR20][R6.64], R12 ;  /* 0x0000000c06003986 */ /* 0x0001e2000c101514 */
[C---:B----4-:R-:W-:Y:S01]  /*a630*/  IMAD R21, R34.reuse, R79, RZ ;  /* 0x0000004f22157224 */ /* 0x050fe200078e02ff */
[----:B------:R-:W-:-:S02]  /*a640*/  ISETP.LT.AND P1, PT, R34, UR15, !P0 ;  /* 0x0000000f22007c0c */ /* 0x000fc4000c721270 */
[-C--:B------:R-:W-:Y:S01]  /*a650*/  LEA R16, P5, R19, R78.reuse, 0x1 ;  /* 0x0000004e13107211 */ /* 0x080fe200078a08ff */
[----:B------:R-:W1:Y:S04]  /*a660*/  LDS.128 R4, [R80+UR9] ;  /* 0x0000000950047984 */ /* 0x000e680008000c00 */
[----:B0-----:R-:W4:Y:S04]  /*a670*/  LDL.LU R12, [R1+0x2c] ;  /* 0x00002c00010c7983 */ /* 0x001f280000300800 */
[----:B------:R-:W4:Y:S04]  /*a680*/  LDL.LU R37, [R1+0x28] ;  /* 0x0000280001257983 */ /* 0x000f280000300800 */
[----:B------:R-:W4:Y:S01]  /*a690*/  LDL.LU R34, [R1+0x24] ;  /* 0x0000240001227983 */ /* 0x000f220000300800 */
[----:B------:R-:W-:-:S02]  /*a6a0*/  LEA R2, P3, R21, R78, 0x1 ;  /* 0x0000004e15027211 */ /* 0x000fc400078608ff */
[-C--:B------:R-:W-:Y:S01]  /*a6b0*/  LEA.HI.X.SX32 R17, R19, R0.reuse, 0x1, P5 ;  /* 0x0000000013117211 */ /* 0x080fe200028f0eff */
[CC--:B-----5:R-:W-:Y:S01]  /*a6c0*/  IMAD R19, R20.reuse, R79.reuse, RZ ;  /* 0x0000004f14137224 */ /* 0x0e0fe200078e02ff */
[----:B------:R-:W-:Y:S01]  /*a6d0*/  ISETP.LT.AND P5, PT, R20, UR15, !P0 ;  /* 0x0000000f14007c0c */ /* 0x000fe2000c7a1270 */
[----:B------:R-:W5:Y:S01]  /*a6e0*/  LDL.LU R36, [R1+0x20] ;  /* 0x0000200001247983 */ /* 0x000f620000300800 */
[----:B------:R-:W-:Y:S01]  /*a6f0*/  LEA.HI.X.SX32 R3, R21, R0, 0x1, P3 ;  /* 0x0000000015037211 */ /* 0x000fe200018f0eff */
[C---:B------:R-:W-:Y:S01]  /*a700*/  IMAD R21, R18.reuse, R79, RZ ;  /* 0x0000004f12157224 */ /* 0x040fe200078e02ff */
[----:B------:R-:W-:Y:S01]  /*a710*/  ISETP.LT.AND P3, PT, R18, UR15, !P0 ;  /* 0x0000000f12007c0c */ /* 0x000fe2000c761270 */
[----:B------:R-:W-:Y:S01]  /*a720*/  @P6 STG.E.U16 desc[UR20][R16.64], R22 ;  /* 0x0000001610006986 */ /* 0x000fe2000c101514 */
[----:B------:R-:W-:-:S03]  /*a730*/  LEA R18, P6, R19, R78, 0x1 ;  /* 0x0000004e13127211 */ /* 0x000fc600078c08ff */
[----:B------:R0:W-:Y:S01]  /*a740*/  @P1 STG.E.U16 desc[UR20][R2.64], R13 ;  /* 0x0000000d02001986 */ /* 0x0001e2000c101514 */
[----:B------:R-:W-:Y:S02]  /*a750*/  LEA R20, P1, R21, R78, 0x1 ;  /* 0x0000004e15147211 */ /* 0x000fe400078208ff */
[-C--:B------:R-:W-:Y:S01]  /*a760*/  LEA.HI.X.SX32 R19, R19, R0.reuse, 0x1, P6 ;  /* 0x0000000013137211 */ /* 0x080fe200030f0eff */
[----:B------:R-:W1:Y:S01]  /*a770*/  LDS.128 R80, [R80+UR9+0x800] ;  /* 0x0008000950507984 */ /* 0x000e620008000c00 */
[----:B------:R-:W-:Y:S02]  /*a780*/  LEA.HI.X.SX32 R21, R21, R0, 0x1, P1 ;  /* 0x0000000015157211 */ /* 0x000fe400008f0eff */
[----:B0-----:R-:W-:-:S05]  /*a790*/  PRMT R3, R13, 0x7632, R3 ;  /* 0x000076320d037816 */ /* 0x001fca0000000003 */
[----:B------:R0:W-:Y:S04]  /*a7a0*/  @P5 STG.E.U16 desc[UR20][R18.64], R3 ;  /* 0x0000000312005986 */ /* 0x0001e8000c101514 */
[----:B------:R0:W-:Y:S01]  /*a7b0*/  @P3 STG.E.U16 desc[UR20][R20.64], R14 ;  /* 0x0000000e14003986 */ /* 0x0001e2000c101514 */
[----:B------:R-:W-:Y:S01]  /*a7c0*/  PRMT R22, R14, 0x7632, R22 ;  /* 0x000076320e167816 */ /* 0x000fe20000000016 */
[C---:B------:R-:W-:Y:S01]  /*a7d0*/  IMAD R23, R33.reuse, R79, RZ ;  /* 0x0000004f21177224 */ /* 0x040fe200078e02ff */
[----:B------:R-:W-:-:S04]  /*a7e0*/  ISETP.LT.AND P6, PT, R33, UR15, !P0 ;  /* 0x0000000f21007c0c */ /* 0x000fc8000c7c1270 */
[----:B------:R-:W-:-:S04]  /*a7f0*/  LEA R16, P5, R23, R78, 0x1 ;  /* 0x0000004e17107211 */ /* 0x000fc800078a08ff */
[----:B------:R-:W-:-:S05]  /*a800*/  LEA.HI.X.SX32 R17, R23, R0, 0x1, P5 ;  /* 0x0000000017117211 */ /* 0x000fca00028f0eff */
[----:B------:R0:W-:Y:S01]  /*a810*/  @P6 STG.E.U16 desc[UR20][R16.64], R22 ;  /* 0x0000001610006986 */ /* 0x0001e2000c101514 */
[CC--:B--2---:R-:W-:Y:S01]  /*a820*/  IMAD R33, R32.reuse, R79.reuse, RZ ;  /* 0x0000004f20217224 */ /* 0x0c4fe200078e02ff */
[----:B------:R-:W-:Y:S02]  /*a830*/  ISETP.LT.AND P1, PT, R32, UR15, !P0 ;  /* 0x0000000f20007c0c */ /* 0x000fe4000c721270 */
[----:B------:R-:W2:Y:S02]  /*a840*/  LDL.LU R32, [R1+0x1c] ;  /* 0x00001c0001207983 */ /* 0x000ea40000300800 */
[----:B------:R-:W-:Y:S01]  /*a850*/  LEA R2, P3, R33, R78, 0x1 ;  /* 0x0000004e21027211 */ /* 0x000fe200078608ff */
[CC--:B---3--:R-:W-:Y:S01]  /*a860*/  IMAD R13, R35.reuse, R79.reuse, RZ ;  /* 0x0000004f230d7224 */ /* 0x0c8fe200078e02ff */
[----:B------:R-:W-:Y:S02]  /*a870*/  ISETP.LT.AND P5, PT, R35, UR15, !P0 ;  /* 0x0000000f23007c0c */ /* 0x000fe4000c7a1270 */
[----:B0-----:R-:W-:Y:S01]  /*a880*/  LEA.HI.X.SX32 R3, R33, R0, 0x1, P3 ;  /* 0x0000000021037211 */ /* 0x001fe200018f0eff */
[----:B------:R-:W3:Y:S04]  /*a890*/  LDL.LU R35, [R1+0x18] ;  /* 0x0000180001237983 */ /* 0x000ee80000300800 */
[----:B------:R-:W3:Y:S01]  /*a8a0*/  LDL.LU R20, [R1+0x14] ;  /* 0x0000140001147983 */ /* 0x000ee20000300800 */
[----:B----4-:R-:W-:-:S03]  /*a8b0*/  IMAD R19, R12, R79, RZ ;  /* 0x0000004f0c137224 */ /* 0x010fc600078e02ff */
[----:B------:R0:W-:Y:S02]  /*a8c0*/  @P1 STG.E.U16 desc[UR20][R2.64], R15 ;  /* 0x0000000f02001986 */ /* 0x0001e4000c101514 */
[----:B------:R-:W-:Y:S01]  /*a8d0*/  LEA R18, P1, R19, R78, 0x1 ;  /* 0x0000004e13127211 */ /* 0x000fe200078208ff */
[----:B------:R-:W-:-:S03]  /*a8e0*/  IMAD R23, R34, R79, RZ ;  /* 0x0000004f22177224 */ /* 0x000fc600078e02ff */
[----:B------:R-:W-:Y:S02]  /*a8f0*/  LEA.HI.X.SX32 R19, R19, R0, 0x1, P1 ;  /* 0x0000000013137211 */ /* 0x000fe400008f0eff */
[----:B------:R-:W-:Y:S02]  /*a900*/  ISETP.LT.AND P1, PT, R34, UR15, !P0 ;  /* 0x0000000f22007c0c */ /* 0x000fe4000c721270 */
[----:B------:R-:W4:Y:S04]  /*a910*/  LDL.LU R34, [R1+0x10] ;  /* 0x0000100001227983 */ /* 0x000f280000300800 */
[----:B------:R-:W4:Y:S01]  /*a920*/  LDL.LU R22, [R1+0xc] ;  /* 0x00000c0001167983 */ /* 0x000f220000300800 */
[----:B------:R-:W-:Y:S02]  /*a930*/  ISETP.LT.AND P3, PT, R12, UR15, !P0 ;  /* 0x0000000f0c007c0c */ /* 0x000fe4000c761270 */
[----:B------:R-:W-:Y:S01]  /*a940*/  LEA R12, P6, R13, R78, 0x1 ;  /* 0x0000004e0d0c7211 */ /* 0x000fe200078c08ff */
[----:B------:R-:W-:Y:S01]  /*a950*/  IMAD R21, R37, R79, RZ ;  /* 0x0000004f25157224 */ /* 0x000fe200078e02ff */
[----:B0-----:R-:W-:Y:S01]  /*a960*/  PRMT R3, R15, 0x7632, R3 ;  /* 0x000076320f037816 */ /* 0x001fe20000000003 */
[----:B------:R-:W4:Y:S01]  /*a970*/  LDL.LU R33, [R1+0x100] ;  /* 0x0001000001217983 */ /* 0x000f220000300800 */
[----:B------:R-:W-:-:S02]  /*a980*/  LEA.HI.X.SX32 R13, R13, R0, 0x1, P6 ;  /* 0x000000000d0d7211 */ /* 0x000fc400030f0eff */
[----:B------:R-:W-:-:S03]  /*a990*/  ISETP.LT.AND P6, PT, R37, UR15, !P0 ;  /* 0x0000000f25007c0c */ /* 0x000fc6000c7c1270 */
[----:B------:R0:W-:Y:S01]  /*a9a0*/  @P5 STG.E.U16 desc[UR20][R12.64], R3 ;  /* 0x000000030c005986 */ /* 0x0001e2000c101514 */
[----:B------:R-:W-:-:S03]  /*a9b0*/  LEA R16, P5, R21, R78, 0x1 ;  /* 0x0000004e15107211 */ /* 0x000fc600078a08ff */
[----:B-1----:R-:W-:Y:S01]  /*a9c0*/  @P3 STG.E.U16 desc[UR20][R18.64], R4 ;  /* 0x0000000412003986 */ /* 0x002fe2000c101514 */
[----:B------:R-:W-:Y:S01]  /*a9d0*/  LEA R2, P3, R23, R78, 0x1 ;  /* 0x0000004e17027211 */ /* 0x000fe200078608ff */
[C---:B-----5:R-:W-:Y:S01]  /*a9e0*/  IMAD R15, R36.reuse, R79, RZ ;  /* 0x0000004f240f7224 */ /* 0x060fe200078e02ff */
[-C--:B------:R-:W-:Y:S02]  /*a9f0*/  LEA.HI.X.SX32 R17, R21, R0.reuse, 0x1, P5 ;  /* 0x0000000015117211 */ /* 0x080fe400028f0eff */
[----:B------:R-:W-:Y:S02]  /*aa00*/  ISETP.LT.AND P5, PT, R36, UR15, !P0 ;  /* 0x0000000f24007c0c */ /* 0x000fe4000c7a1270 */
[----:B0-----:R-:W-:Y:S02]  /*aa10*/  PRMT R13, R4, 0x7632, R13 ;  /* 0x00007632040d7816 */ /* 0x001fe4000000000d */
[----:B------:R-:W-:-:S03]  /*aa20*/  LEA.HI.X.SX32 R3, R23, R0, 0x1, P3 ;  /* 0x0000000017037211 */ /* 0x000fc600018f0eff */
[----:B------:R0:W-:Y:S01]  /*aa30*/  @P6 STG.E.U16 desc[UR20][R16.64], R13 ;  /* 0x0000000d10006986 */ /* 0x0001e2000c101514 */
[----:B------:R-:W-:-:S03]  /*aa40*/  LEA R12, P6, R15, R78, 0x1 ;  /* 0x0000004e0f0c7211 */ /* 0x000fc600078c08ff */
[----:B------:R1:W-:Y:S01]  /*aa50*/  @P1 STG.E.U16 desc[UR20][R2.64], R5 ;  /* 0x0000000502001986 */ /* 0x0003e2000c101514 */
[----:B0-----:R-:W-:Y:S02]  /*aa60*/  LEA.HI.X.SX32 R13, R15, R0, 0x1, P6 ;  /* 0x000000000f0d7211 */ /* 0x001fe400030f0eff */
[----:B-1----:R-:W-:-:S05]  /*aa70*/  PRMT R3, R5, 0x7632, R3 ;  /* 0x0000763205037816 */ /* 0x002fca0000000003 */
[----:B------:R0:W-:Y:S01]  /*aa80*/  @P5 STG.E.U16 desc[UR20][R12.64], R3 ;  /* 0x000000030c005986 */ /* 0x0001e2000c101514 */
[----:B------:R-:W-:Y:S01]  /*aa90*/  PRMT R18, R6, 0x7632, R18 ;  /* 0x0000763206127816 */ /* 0x000fe20000000012 */
[CC--:B--2---:R-:W-:Y:S01]  /*aaa0*/  IMAD R21, R32.reuse, R79.reuse, RZ ;  /* 0x0000004f20157224 */ /* 0x0c4fe200078e02ff */
[----:B------:R-:W-:Y:S02]  /*aab0*/  ISETP.LT.AND P3, PT, R32, UR15, !P0 ;  /* 0x0000000f20007c0c */ /* 0x000fe4000c761270 */
[----:B------:R-:W2:Y:S02]  /*aac0*/  LDL.LU R32, [R1+0xfc] ;  /* 0x0000fc0001207983 */ /* 0x000ea40000300800 */
[----:B------:R-:W-:Y:S01]  /*aad0*/  LEA R14, P1, R21, R78, 0x1 ;  /* 0x0000004e150e7211 */ /* 0x000fe200078208ff */
[CC--:B---3--:R-:W-:Y:S01]  /*aae0*/  IMAD R19, R35.reuse, R79.reuse, RZ ;  /* 0x0000004f23137224 */ /* 0x0c8fe200078e02ff */
[----:B------:R-:W-:Y:S01]  /*aaf0*/  ISETP.LT.AND P6, PT, R35, UR15, !P0 ;  /* 0x0000000f23007c0c */ /* 0x000fe2000c7c1270 */
[----:B------:R-:W3:Y:S01]  /*ab00*/  LDL.LU R23, [R1+0xf8] ;  /* 0x0000f80001177983 */ /* 0x000ee20000300800 */
[----:B------:R-:W-:Y:S01]  /*ab10*/  LEA.HI.X.SX32 R15, R21, R0, 0x1, P1 ;  /* 0x00000000150f7211 */ /* 0x000fe200008f0eff */
[----:B------:R-:W-:Y:S01]  /*ab20*/  IMAD R21, R20, R79, RZ ;  /* 0x0000004f14157224 */ /* 0x000fe200078e02ff */
[----:B------:R-:W-:-:S03]  /*ab30*/  LEA R16, P5, R19, R78, 0x1 ;  /* 0x0000004e13107211 */ /* 0x000fc600078a08ff */
[----:B------:R-:W-:Y:S01]  /*ab40*/  @P3 STG.E.U16 desc[UR20][R14.64], R6 ;  /* 0x000000060e003986 */ /* 0x000fe2000c101514 */
[----:B------:R-:W-:Y:S02]  /*ab50*/  LEA R2, P3, R21, R78, 0x1 ;  /* 0x0000004e15027211 */ /* 0x000fe400078608ff */
[-C--:B------:R-:W-:Y:S02]  /*ab60*/  LEA.HI.X.SX32 R17, R19, R0.reuse, 0x1, P5 ;  /* 0x0000000013117211 */ /* 0x080fe400028f0eff */
[----:B------:R-:W-:Y:S02]  /*ab70*/  ISETP.LT.AND P1, PT, R20, UR15, !P0 ;  /* 0x0000000f14007c0c */ /* 0x000fe4000c721270 */
[----:B------:R-:W5:Y:S01]  /*ab80*/  LDL.LU R20, [R1+0xf4] ;  /* 0x0000f40001147983 */ /* 0x000f620000300800 */
[----:B0-----:R-:W-:-:S03]  /*ab90*/  LEA.HI.X.SX32 R3, R21, R0, 0x1, P3 ;  /* 0x0000000015037211 */ /* 0x001fc600018f0eff */
[----:B------:R0:W-:Y:S01]  /*aba0*/  @P6 STG.E.U16 desc[UR20][R16.64], R18 ;  /* 0x0000001210006986 */ /* 0x0001e2000c101514 */
[CC--:B----4-:R-:W-:Y:S01]  /*abb0*/  IMAD R13, R22.reuse, R79.reuse, RZ ;  /* 0x0000004f160d7224 */ /* 0x0d0fe200078e02ff */
[----:B------:R-:W-:Y:S02]  /*abc0*/  ISETP.LT.AND P3, PT, R22, UR15, !P0 ;  /* 0x0000000f16007c0c */ /* 0x000fe4000c761270 */
[----:B------:R-:W4:Y:S04]  /*abd0*/  LDL.LU R22, [R1+0xf0] ;  /* 0x0000f00001167983 */ /* 0x000f280000300800 */
[----:B0-----:R-:W2:Y:S01]  /*abe0*/  LDL.LU R16, [R1+0xec] ;  /* 0x0000ec0001107983 */ /* 0x001ea20000300800 */
[C---:B------:R-:W-:Y:S01]  /*abf0*/  IMAD R5, R34.reuse, R79, RZ ;  /* 0x0000004f22057224 */ /* 0x040fe200078e02ff */
[----:B------:R-:W-:-:S02]  /*ac00*/  ISETP.LT.AND P5, PT, R34, UR15, !P0 ;  /* 0x0000000f22007c0c */ /* 0x000fc4000c7a1270 */
[----:B------:R0:W-:Y:S02]  /*ac10*/  @P1 STG.E.U16 desc[UR20][R2.64], R7 ;  /* 0x0000000702001986 */ /* 0x0001e4000c101514 */
[----:B------:R-:W-:Y:S01]  /*ac20*/  LEA R4, P6, R5, R78, 0x1 ;  /* 0x0000004e05047211 */ /* 0x000fe200078c08ff */
[----:B------:R-:W-:Y:S01]  /*ac30*/  IMAD R15, R79, 0x2, R13 ;  /* 0x000000024f0f7824 */ /* 0x000fe200078e020d */
[----:B------:R-:W3:Y:S02]  /*ac40*/  LDL.LU R21, [R1+0xe8] ;  /* 0x0000e80001157983 */ /* 0x000ee40000300800 */
[----:B------:R-:W-:Y:S02]  /*ac50*/  LEA.HI.X.SX32 R5, R5, R0, 0x1, P6 ;  /* 0x0000000005057211 */ /* 0x000fe400030f0eff */
[----:B0-----:R-:W-:Y:S01]  /*ac60*/  PRMT R3, R7, 0x7632, R3 ;  /* 0x0000763207037816 */ /* 0x001fe20000000003 */
[----:B------:R-:W-:Y:S01]  /*ac70*/  IMAD R17, R79, 0x2, R15 ;  /* 0x000000024f117824 */ /* 0x000fe200078e020f */
[-C--:B------:R-:W-:Y:S01]  /*ac80*/  LEA R12, P1, R13, R78.reuse, 0x1 ;  /* 0x0000004e0d0c7211 */ /* 0x080fe200078208ff */
[----:B------:R-:W4:Y:S04]  /*ac90*/  LDL.LU R19, [R1+0xe4] ;  /* 0x0000e40001137983 */ /* 0x000f280000300800 */
[----:B------:R0:W-:Y:S01]  /*aca0*/  @P5 STG.E.U16 desc[UR20][R4.64], R3 ;  /* 0x0000000304005986 */ /* 0x0001e2000c101514 */
[----:B------:R-:W-:Y:S01]  /*acb0*/  LEA R14, P5, R15, R78, 0x1 ;  /* 0x0000004e0f0e7211 */ /* 0x000fe200078a08ff */
[----:B------:R-:W-:-:S03]  /*acc0*/  IMAD R7, R79, 0x2, R17 ;  /* 0x000000024f077824 */ /* 0x000fc600078e0211 */
[----:B------:R-:W-:Y:S02]  /*acd0*/  LEA.HI.X.SX32 R15, R15, R0, 0x1, P5 ;  /* 0x000000000f0f7211 */ /* 0x000fe400028f0eff */
[----:B------:R-:W-:Y:S02]  /*ace0*/  LEA R2, P5, R17, R78, 0x1 ;  /* 0x0000004e11027211 */ /* 0x000fe400078a08ff */
[-C--:B------:R-:W-:Y:S02]  /*acf0*/  LEA.HI.X.SX32 R13, R13, R0.reuse, 0x1, P1 ;  /* 0x000000000d0d7211 */ /* 0x080fe400008f0eff */
[----:B0-----:R-:W-:Y:S02]  /*ad00*/  PRMT R5, R24, 0x7632, R5 ;  /* 0x0000763218057816 */ /* 0x001fe40000000005 */
[----:B------:R-:W-:Y:S01]  /*ad10*/  LEA.HI.X.SX32 R3, R17, R0, 0x1, P5 ;  /* 0x0000000011037211 */ /* 0x000fe200028f0eff */
[----:B------:R-:W-:Y:S01]  /*ad20*/  IMAD R17, R79, 0x2, R7 ;  /* 0x000000024f117824 */ /* 0x000fe200078e0207 */
[C---:B------:R-:W-:Y:S01]  /*ad30*/  LEA R4, P5, R7.reuse, R78, 0x1 ;  /* 0x0000004e07047211 */ /* 0x040fe200078a08ff */
[----:B------:R-:W-:Y:S04]  /*ad40*/  @P3 STG.E.U16 desc[UR20][R12.64], R24 ;  /* 0x000000180c003986 */ /* 0x000fe8000c101514 */
[----:B------:R0:W-:Y:S02]  /*ad50*/  @P4 STG.E.U16 desc[UR20][R14.64], R5 ;  /* 0x000000050e004986 */ /* 0x0001e4000c101514 */
[----:B0-----:R-:W-:-:S02]  /*ad60*/  LEA.HI.X.SX32 R5, R7, R0, 0x1, P5 ;  /* 0x0000000007057211 */ /* 0x001fc400028f0eff */
[----:B------:R-:W-:-:S04]  /*ad70*/  LEA R6, P5, R17, R78, 0x1 ;  /* 0x0000004e11067211 */ /* 0x000fc800078a08ff */
[----:B------:R-:W-:Y:S02]  /*ad80*/  LEA.HI.X.SX32 R7, R17, R0, 0x1, P5 ;  /* 0x0000000011077211 */ /* 0x000fe400028f0eff */
[----:B-----5:R-:W-:Y:S02]  /*ad90*/  ISETP.LT.AND P4, PT, R20, UR15, !P0 ;  /* 0x0000000f14007c0c */ /* 0x020fe4000c781270 */
[----:B------:R-:W5:Y:S04]  /*ada0*/  LDL.LU R20, [R1+0xe0] ;  /* 0x0000e00001147983 */ /* 0x000f680000300800 */
[----:B------:R-:W5:Y:S01]  /*adb0*/  LDL.LU R18, [R1+0xdc] ;  /* 0x0000dc0001127983 */ /* 0x000f620000300800 */
[----:B--2---:R-:W-:-:S03]  /*adc0*/  ISETP.LT.AND P5, PT, R16, UR15, !P0 ;  /* 0x0000000f10007c0c */ /* 0x004fc6000c7a1270 */
[----:B------:R-:W2:Y:S04]  /*add0*/  LDL.LU R16, [R1+0xd8] ;  /* 0x0000d80001107983 */ /* 0x000ea80000300800 */
[----:B------:R-:W2:Y:S01]  /*ade0*/  LDL.LU R14, [R1+0xd4] ;  /* 0x0000d400010e7983 */ /* 0x000ea20000300800 */
[----:B------:R-:W-:Y:S01]  /*adf0*/  ISETP.LT.AND P6, PT, R33, UR15, !P0 ;  /* 0x0000000f21007c0c */ /* 0x000fe2000c7c1270 */
[C---:B------:R-:W-:Y:S02]  /*ae00*/  IMAD R13, R79.reuse, 0x2, R17 ;  /* 0x000000024f0d7824 */ /* 0x040fe400078e0211 */
[----:B------:R0:W-:Y:S01]  /*ae10*/  @P2 STG.E.U16 desc[UR20][R2.64], R25 ;  /* 0x0000001902002986 */ /* 0x0001e2000c101514 */
[----:B------:R-:W-:Y:S01]  /*ae20*/  ISETP.LT.AND P1, PT, R32, UR15, !P0 ;  /* 0x0000000f20007c0c */ /* 0x000fe2000c721270 */
[----:B------:R-:W-:Y:S01]  /*ae30*/  IMAD R15, R79, 0x2, R13 ;  /* 0x000000024f0f7824 */ /* 0x000fe200078e020d */
[----:B---3--:R-:W-:-:S02]  /*ae40*/  ISETP.LT.AND P3, PT, R23, UR15, !P0 ;  /* 0x0000000f17007c0c */ /* 0x008fc4000c761270 */
[----:B0-----:R-:W-:-:S05]  /*ae50*/  PRMT R3, R25, 0x7632, R3 ;  /* 0x0000763219037816 */ /* 0x001fca0000000003 */
[----:B------:R0:W-:Y:S01]  /*ae60*/  @P6 STG.E.U16 desc[UR20][R4.64], R3 ;  /* 0x0000000304006986 */ /* 0x0001e2000c101514 */
[----:B------:R-:W-:Y:S01]  /*ae70*/  LEA R12, P6, R13, R78, 0x1 ;  /* 0x0000004e0d0c7211 */ /* 0x000fe200078c08ff */
[----:B------:R-:W-:-:S03]  /*ae80*/  IMAD R17, R79, 0x2, R15 ;  /* 0x000000024f117824 */ /* 0x000fc600078e020f */
[----:B------:R-:W-:Y:S02]  /*ae90*/  LEA.HI.X.SX32 R13, R13, R0, 0x1, P6 ;  /* 0x000000000d0d7211 */ /* 0x000fe400030f0eff */
[C---:B------:R-:W-:Y:S02]  /*aea0*/  LEA R2, P6, R15.reuse, R78, 0x1 ;  /* 0x0000004e0f027211 */ /* 0x040fe400078c08ff */
[----:B----4-:R-:W-:Y:S02]  /*aeb0*/  ISETP.LT.AND P2, PT, R22, UR15, !P0 ;  /* 0x0000000f16007c0c */ /* 0x010fe4000c741270 */
[----:B0-----:R-:W-:Y:S02]  /*aec0*/  PRMT R5, R26, 0x7632, R5 ;  /* 0x000076321a057816 */ /* 0x001fe40000000005 */
[----:B------:R-:W-:Y:S01]  /*aed0*/  LEA.HI.X.SX32 R3, R15, R0, 0x1, P6 ;  /* 0x000000000f037211 */ /* 0x000fe200030f0eff */
[----:B------:R-:W-:Y:S01]  /*aee0*/  IMAD R15, R79, 0x2, R17 ;  /* 0x000000024f0f7824 */ /* 0x000fe200078e0211 */
[----:B------:R-:W-:Y:S01]  /*aef0*/  LEA R4, P6, R17, R78, 0x1 ;  /* 0x0000004e11047211 */ /* 0x000fe200078c08ff */
[----:B------:R-:W-:Y:S01]  /*af00*/  @P1 STG.E.U16 desc[UR20][R6.64], R26 ;  /* 0x0000001a06001986 */ /* 0x000fe2000c101514 */
[----:B------:R-:W-:-:S03]  /*af10*/  ISETP.LT.AND P1, PT, R21, UR15, !P0 ;  /* 0x0000000f15007c0c */ /* 0x000fc6000c721270 */
[----:B------:R0:W-:Y:S01]  /*af20*/  @P3 STG.E.U16 desc[UR20][R12.64], R5 ;  /* 0x000000050c003986 */ /* 0x0001e2000c101514 */
[----:B------:R-:W-:-:S03]  /*af30*/  ISETP.LT.AND P3, PT, R19, UR15, !P0 ;  /* 0x0000000f13007c0c */ /* 0x000fc6000c761270 */
[----:B------:R-:W3:Y:S04]  /*af40*/  LDL.LU R21, [R1+0xd0] ;  /* 0x0000d00001157983 */ /* 0x000ee80000300800 */
[----:B------:R-:W4:Y:S01]  /*af50*/  LDL.LU R19, [R1+0xcc] ;  /* 0x0000cc0001137983 */ /* 0x000f220000300800 */
[----:B0-----:R-:W-:Y:S01]  /*af60*/  LEA.HI.X.SX32 R5, R17, R0, 0x1, P6 ;  /* 0x0000000011057211 */ /* 0x001fe200030f0eff */
[----:B------:R-:W-:Y:S01]  /*af70*/  IMAD R17, R79, 0x2, R15 ;  /* 0x000000024f117824 */ /* 0x000fe200078e020f */
[----:B------:R-:W-:Y:S02]  /*af80*/  LEA R6, P6, R15, R78, 0x1 ;  /* 0x0000004e0f067211 */ /* 0x000fe400078c08ff */
[----:B------:R-:W-:Y:S02]  /*af90*/  PRMT R13, R27, 0x7632, R13 ;  /* 0x000076321b0d7816 */ /* 0x000fe4000000000d */
[----:B------:R-:W-:-:S02]  /*afa0*/  LEA.HI.X.SX32 R7, R15, R0, 0x1, P6 ;  /* 0x000000000f077211 */ /* 0x000fc400030f0eff */
[C---:B------:R-:W-:Y:S01]  /*afb0*/  LEA R12, P6, R17.reuse, R78, 0x1 ;  /* 0x0000004e110c7211 */ /* 0x040fe200078c08ff */
[----:B------:R-:W-:Y:S04]  /*afc0*/  @P4 STG.E.U16 desc[UR20][R2.64], R27 ;  /* 0x0000001b02004986 */ /* 0x000fe8000c101514 */
[----:B------:R0:W-:Y:S04]  /*afd0*/  @P2 STG.E.U16 desc[UR20][R4.64], R13 ;  /* 0x0000000d04002986 */ /* 0x0001e8000c101514 */
[----:B------:R-:W-:Y:S01]  /*afe0*/  @P5 STG.E.U16 desc[UR20][R6.64], R8 ;  /* 0x0000000806005986 */ /* 0x000fe2000c101514 */
[----:B0-----:R-:W-:-:S02]  /*aff0*/  LEA.HI.X.SX32 R13, R17, R0, 0x1, P6 ;  /* 0x00000000110d7211 */ /* 0x001fc400030f0eff */
[----:B------:R-:W-:-:S05]  /*b000*/  PRMT R5, R8, 0x7632, R5 ;  /* 0x0000763208057816 */ /* 0x000fca0000000005 */
[----:B------:R0:W-:Y:S01]  /*b010*/  @P1 STG.E.U16 desc[UR20][R12.64], R5 ;  /* 0x000000050c001986 */ /* 0x0001e2000c101514 */
[----:B-----5:R-:W-:Y:S02]  /*b020*/  ISETP.LT.AND P4, PT, R20, UR15, !P0 ;  /* 0x0000000f14007c0c */ /* 0x020fe4000c781270 */
[----:B------:R-:W-:Y:S02]  /*b030*/  ISETP.LT.AND P2, PT, R18, UR15, !P0 ;  /* 0x0000000f12007c0c */ /* 0x000fe4000c741270 */
[----:B------:R-:W5:Y:S04]  /*b040*/  LDL.LU R18, [R1+0xc0] ;  /* 0x0000c00001127983 */ /* 0x000f680000300800 */
[----:B------:R-:W5:Y:S01]  /*b050*/  LDL.LU R20, [R1+0xbc] ;  /* 0x0000bc0001147983 */ /* 0x000f620000300800 */
[----:B--2---:R-:W-:-:S03]  /*b060*/  ISETP.LT.AND P5, PT, R16, UR15, !P0 ;  /* 0x0000000f10007c0c */ /* 0x004fc6000c7a1270 */
[----:B------:R-:W2:Y:S01]  /*b070*/  LDL.LU R16, [R1+0xb8] ;  /* 0x0000b80001107983 */ /* 0x000ea20000300800 */
[----:B------:R-:W-:-:S03]  /*b080*/  ISETP.LT.AND P1, PT, R14, UR15, !P0 ;  /* 0x0000000f0e007c0c */ /* 0x000fc6000c721270 */
[----:B------:R-:W2:Y:S01]  /*b090*/  LDL.LU R14, [R1+0xb4] ;  /* 0x0000b400010e7983 */ /* 0x000ea20000300800 */
[----:B------:R-:W-:-:S04]  /*b0a0*/  IMAD R15, R79, 0x2, R17 ;  /* 0x000000024f0f7824 */ /* 0x000fc800078e0211 */
[----:B------:R-:W-:Y:S01]  /*b0b0*/  IMAD R17, R79, 0x2, R15 ;  /* 0x000000024f117824 */ /* 0x000fe200078e020f */
[----:B------:R-:W-:-:S04]  /*b0c0*/  LEA R2, P6, R15, R78, 0x1 ;  /* 0x0000004e0f027211 */ /* 0x000fc800078c08ff */
[----:B------:R-:W-:Y:S01]  /*b0d0*/  LEA.HI.X.SX32 R3, R15, R0, 0x1, P6 ;  /* 0x000000000f037211 */ /* 0x000fe200030f0eff */
[----:B------:R-:W-:Y:S01]  /*b0e0*/  IMAD R15, R79, 0x2, R17 ;  /* 0x000000024f0f7824 */ /* 0x000fe200078e0211 */
[----:B------:R-:W-:-:S04]  /*b0f0*/  LEA R4, P6, R17, R78, 0x1 ;  /* 0x0000004e11047211 */ /* 0x000fc800078c08ff */
[----:B0-----:R-:W-:Y:S01]  /*b100*/  LEA.HI.X.SX32 R5, R17, R0, 0x1, P6 ;  /* 0x0000000011057211 */ /* 0x001fe200030f0eff */
[----:B------:R-:W-:Y:S01]  /*b110*/  IMAD R17, R79, 0x2, R15 ;  /* 0x000000024f117824 */ /* 0x000fe200078e020f */
[----:B------:R-:W-:Y:S01]  /*b120*/  LEA R6, P6, R15, R78, 0x1 ;  /* 0x0000004e0f067211 */ /* 0x000fe200078c08ff */
[----:B------:R0:W-:Y:S01]  /*b130*/  @P3 STG.E.U16 desc[UR20][R2.64], R9 ;  /* 0x0000000902003986 */ /* 0x0001e2000c101514 */
[----:B------:R-:W-:Y:S02]  /*b140*/  PRMT R8, R9, 0x7632, R8 ;  /* 0x0000763209087816 */ /* 0x000fe40000000008 */
[----:B------:R-:W-:Y:S02]  /*b150*/  LEA.HI.X.SX32 R7, R15, R0, 0x1, P6 ;  /* 0x000000000f077211 */ /* 0x000fe400030f0eff */
[----:B------:R-:W-:Y:S01]  /*b160*/  LEA R12, P6, R17, R78, 0x1 ;  /* 0x0000004e110c7211 */ /* 0x000fe200078c08ff */
[----:B------:R1:W-:Y:S01]  /*b170*/  @P4 STG.E.U16 desc[UR20][R4.64], R8 ;  /* 0x0000000804004986 */ /* 0x0003e2000c101514 */
[----:B0-----:R-:W-:-:S02]  /*b180*/  IMAD R3, R79, 0x2, R17 ;  /* 0x000000024f037824 */ /* 0x001fc400078e0211 */
[----:B------:R-:W-:Y:S02]  /*b190*/  LEA.HI.X.SX32 R13, R17, R0, 0x1, P6 ;  /* 0x00000000110d7211 */ /* 0x000fe400030f0eff */
[----:B------:R-:W-:Y:S01]  /*b1a0*/  IMAD R9, R79, 0x2, R3 ;  /* 0x000000024f097824 */ /* 0x000fe200078e0203 */
[C---:B------:R-:W-:Y:S02]  /*b1b0*/  LEA R2, P6, R3.reuse, R78, 0x1 ;  /* 0x0000004e03027211 */ /* 0x040fe400078c08ff */
[----:B-1----:R-:W-:Y:S02]  /*b1c0*/  PRMT R5, R10, 0x7632, R5 ;  /* 0x000076320a057816 */ /* 0x002fe40000000005 */
[----:B------:R-:W-:Y:S02]  /*b1d0*/  LEA.HI.X.SX32 R3, R3, R0, 0x1, P6 ;  /* 0x0000000003037211 */ /* 0x000fe400030f0eff */
[----:B---3--:R-:W-:Y:S02]  /*b1e0*/  ISETP.LT.AND P3, PT, R21, UR15, !P0 ;  /* 0x0000000f15007c0c */ /* 0x008fe4000c761270 */
[----:B----4-:R-:W-:-:S02]  /*b1f0*/  ISETP.LT.AND P4, PT, R19, UR15, !P0 ;  /* 0x0000000f13007c0c */ /* 0x010fc4000c781270 */
[----:B------:R-:W3:Y:S01]  /*b200*/  LDL.LU R19, [R1+0xb0] ;  /* 0x0000b00001137983 */ /* 0x000ee20000300800 */
[----:B------:R-:W-:-:S03]  /*b210*/  LEA R4, P6, R9, R78, 0x1 ;  /* 0x0000004e09047211 */ /* 0x000fc600078c08ff */
[----:B------:R0:W-:Y:S04]  /*b220*/  @P2 STG.E.U16 desc[UR20][R6.64], R10 ;  /* 0x0000000a06002986 */ /* 0x0001e8000c101514 */
[----:B------:R1:W-:Y:S04]  /*b230*/  @P5 STG.E.U16 desc[UR20][R12.64], R5 ;  /* 0x000000050c005986 */ /* 0x0003e8000c101514 */
[----:B------:R-:W-:Y:S01]  /*b240*/  @P1 STG.E.U16 desc[UR20][R2.64], R11 ;  /* 0x0000000b02001986 */ /* 0x000fe2000c101514 */
[----:B0-----:R-:W-:Y:S02]  /*b250*/  PRMT R10, R11, 0x7632, R10 ;  /* 0x000076320b0a7816 */ /* 0x001fe4000000000a */
[----:B-1----:R-:W-:-:S05]  /*b260*/  LEA.HI.X.SX32 R5, R9, R0, 0x1, P6 ;  /* 0x0000000009057211 */ /* 0x002fca00030f0eff */
[----:B------:R0:W-:Y:S01]  /*b270*/  @P3 STG.E.U16 desc[UR20][R4.64], R10 ;  /* 0x0000000a04003986 */ /* 0x0001e2000c101514 */
[----:B-----5:R-:W-:-:S03]  /*b280*/  ISETP.LT.AND P2, PT, R18, UR15, !P0 ;  /* 0x0000000f12007c0c */ /* 0x020fc6000c741270 */
[----:B------:R-:W4:Y:S04]  /*b290*/  LDL.LU R18, [R1+0xac] ;  /* 0x0000ac0001127983 */ /* 0x000f280000300800 */
[----:B------:R-:W5:Y:S01]  /*b2a0*/  LDL.LU R17, [R1+0xa8] ;  /* 0x0000a80001117983 */ /* 0x000f620000300800 */
[----:B--2---:R-:W-:-:S03]  /*b2b0*/  ISETP.LT.AND P1, PT, R16, UR15, !P0 ;  /* 0x0000000f10007c0c */ /* 0x004fc6000c721270 */
[----:B------:R-:W2:Y:S01]  /*b2c0*/  LDL.LU R16, [R1+0xa4] ;  /* 0x0000a40001107983 */ /* 0x000ea20000300800 */
[----:B------:R-:W-:-:S03]  /*b2d0*/  ISETP.LT.AND P3, PT, R14, UR15, !P0 ;  /* 0x0000000f0e007c0c */ /* 0x000fc6000c761270 */
[----:B------:R-:W5:Y:S04]  /*b2e0*/  LDL.LU R15, [R1+0xa0] ;  /* 0x0000a000010f7983 */ /* 0x000f680000300800 */
[----:B------:R-:W5:Y:S01]  /*b2f0*/  LDL.LU R14, [R1+0x9c] ;  /* 0x00009c00010e7983 */ /* 0x000f620000300800 */
[C---:B------:R-:W-:Y:S01]  /*b300*/  IMAD R7, R79.reuse, 0x2, R9 ;  /* 0x000000024f077824 */ /* 0x040fe200078e0209 */
[----:B0-----:R-:W-:Y:S02]  /*b310*/  PRMT R5, R28, 0x7632, R5 ;  /* 0x000076321c057816 */ /* 0x001fe40000000005 */
[----:B------:R-:W-:Y:S01]  /*b320*/  ISETP.LT.AND P5, PT, R20, UR15, !P0 ;  /* 0x0000000f14007c0c */ /* 0x000fe2000c7a1270 */
[----:B------:R-:W-:Y:S01]  /*b330*/  IMAD R9, R79, 0x2, R7 ;  /* 0x000000024f097824 */ /* 0x000fe200078e0207 */
[----:B------:R-:W-:Y:S01]  /*b340*/  LEA R6, P6, R7, R78, 0x1 ;  /* 0x0000004e07067211 */ /* 0x000fe200078c08ff */
[----:B------:R-:W5:Y:S02]  /*b350*/  LDL.LU R12, [R1+0x98] ;  /* 0x00009800010c7983 */ /* 0x000f640000300800 */
[----:B------:R-:W-:Y:S01]  /*b360*/  IMAD R13, R79, 0x2, R9 ;  /* 0x000000024f0d7824 */ /* 0x000fe200078e0209 */
[----:B------:R-:W-:Y:S01]  /*b370*/  LEA.HI.X.SX32 R7, R7, R0, 0x1, P6 ;  /* 0x0000000007077211 */ /* 0x000fe200030f0eff */
[----:B------:R-:W5:Y:S01]  /*b380*/  LDL.LU R10, [R1+0x94] ;  /* 0x00009400010a7983 */ /* 0x000f620000300800 */
[----:B------:R-:W-:Y:S01]  /*b390*/  LEA R8, P6, R9, R78, 0x1 ;  /* 0x0000004e09087211 */ /* 0x000fe200078c08ff */
[----:B------:R-:W-:-:S03]  /*b3a0*/  IMAD R11, R79, 0x2, R13 ;  /* 0x000000024f0b7824 */ /* 0x000fc600078e020d */
[----:B------:R-:W-:Y:S02]  /*b3b0*/  LEA.HI.X.SX32 R9, R9, R0, 0x1, P6 ;  /* 0x0000000009097211 */ /* 0x000fe400030f0eff */
[C---:B------:R-:W-:Y:S01]  /*b3c0*/  LEA R2, P6, R13.reuse, R78, 0x1 ;  /* 0x0000004e0d027211 */ /* 0x040fe200078c08ff */
[----:B------:R-:W-:Y:S03]  /*b3d0*/  @P4 STG.E.U16 desc[UR20][R6.64], R28 ;  /* 0x0000001c06004986 */ /* 0x000fe6000c101514 */
[----:B------:R-:W-:Y:S01]  /*b3e0*/  LEA.HI.X.SX32 R3, R13, R0, 0x1, P6 ;  /* 0x000000000d037211 */ /* 0x000fe200030f0eff */
[----:B------:R-:W-:Y:S01]  /*b3f0*/  IMAD R13, R79, 0x2, R11 ;  /* 0x000000024f0d7824 */ /* 0x000fe200078e020b */
[C---:B------:R-:W-:Y:S01]  /*b400*/  LEA R4, P6, R11.reuse, R78, 0x1 ;  /* 0x0000004e0b047211 */ /* 0x040fe200078c08ff */
[----:B------:R0:W-:Y:S04]  /*b410*/  @P2 STG.E.U16 desc[UR20][R8.64], R5 ;  /* 0x0000000508002986 */ /* 0x0001e8000c101514 */
[----:B------:R-:W-:Y:S01]  /*b420*/  @P5 STG.E.U16 desc[UR20][R2.64], R29 ;  /* 0x0000001d02005986 */ /* 0x000fe2000c101514 */
[----:B0-----:R-:W-:Y:S01]  /*b430*/  LEA.HI.X.SX32 R5, R11, R0, 0x1, P6 ;  /* 0x000000000b057211 */ /* 0x001fe200030f0eff */
[----:B------:R-:W-:Y:S01]  /*b440*/  IMAD R11, R79, 0x2, R13 ;  /* 0x000000024f0b7824 */ /* 0x000fe200078e020d */
[----:B------:R-:W-:-:S02]  /*b450*/  LEA R6, P6, R13, R78, 0x1 ;  /* 0x0000004e0d067211 */ /* 0x000fc400078c08ff */
[----:B------:R-:W-:Y:S02]  /*b460*/  PRMT R9, R29, 0x7632, R9 ;  /* 0x000076321d097816 */ /* 0x000fe40000000009 */
[----:B---3--:R-:W-:Y:S02]  /*b470*/  ISETP.LT.AND P4, PT, R19, UR15, !P0 ;  /* 0x0000000f13007c0c */ /* 0x008fe4000c781270 */
[----:B------:R-:W-:Y:S02]  /*b480*/  LEA.HI.X.SX32 R7, R13, R0, 0x1, P6 ;  /* 0x000000000d077211 */ /* 0x000fe400030f0eff */
[C---:B------:R-:W-:Y:S01]  /*b490*/  LEA R8, P6, R11.reuse, R78, 0x1 ;  /* 0x0000004e0b087211 */ /* 0x040fe200078c08ff */
[----:B------:R0:W-:Y:S04]  /*b4a0*/  @P1 STG.E.U16 desc[UR20][R4.64], R9 ;  /* 0x0000000904001986 */ /* 0x0001e8000c101514 */
[----:B------:R1:W-:Y:S01]  /*b4b0*/  @P3 STG.E.U16 desc[UR20][R6.64], R30 ;  /* 0x0000001e06003986 */ /* 0x0003e2000c101514 */
[----:B0-----:R-:W-:-:S02]  /*b4c0*/  LEA.HI.X.SX32 R9, R11, R0, 0x1, P6 ;  /* 0x000000000b097211 */ /* 0x001fc400030f0eff */
[----:B------:R-:W-:-:S05]  /*b4d0*/  PRMT R5, R30, 0x7632, R5 ;  /* 0x000076321e057816 */ /* 0x000fca0000000005 */
[----:B------:R0:W-:Y:S01]  /*b4e0*/  @P4 STG.E.U16 desc[UR20][R8.64], R5 ;  /* 0x0000000508004986 */ /* 0x0001e2000c101514 */
[----:B----4-:R-:W-:-:S03]  /*b4f0*/  ISETP.LT.AND P2, PT, R18, UR15, !P0 ;  /* 0x0000000f12007c0c */ /* 0x010fc6000c741270 */
[----:B------:R-:W3:Y:S01]  /*b500*/  LDL.LU R18, [R1+0x90] ;  /* 0x0000900001127983 */ /* 0x000ee20000300800 */
[----:B--2---:R-:W-:-:S03]  /*b510*/  ISETP.LT.AND P1, PT, R16, UR15, !P0 ;  /* 0x0000000f10007c0c */ /* 0x004fc6000c721270 */
[----:B------:R-:W2:Y:S01]  /*b520*/  LDL.LU R16, [R1+0x8c] ;  /* 0x00008c0001107983 */ /* 0x000ea20000300800 */
[----:B-----5:R-:W-:-:S03]  /*b530*/  ISETP.LT.AND P4, PT, R14, UR15, !P0 ;  /* 0x0000000f0e007c0c */ /* 0x020fc6000c781270 */
[----:B------:R-:W4:Y:S01]  /*b540*/  LDL.LU R14, [R1+0x88] ;  /* 0x00008800010e7983 */ /* 0x000f220000300800 */
[----:B------:R-:W-:Y:S01]  /*b550*/  IMAD R3, R79, 0x2, R11 ;  /* 0x000000024f037824 */ /* 0x000fe200078e020b */
[----:B------:R-:W-:-:S03]  /*b560*/  ISETP.LT.AND P5, PT, R17, UR15, !P0 ;  /* 0x0000000f11007c0c */ /* 0x000fc6000c7a1270 */
[----:B------:R-:W-:Y:S01]  /*b570*/  IMAD R11, R79, 0x2, R3 ;  /* 0x000000024f0b7824 */ /* 0x000fe200078e0203 */
[----:B------:R-:W-:-:S04]  /*b580*/  LEA R2, P6, R3, R78, 0x1 ;  /* 0x0000004e03027211 */ /* 0x000fc800078c08ff */
[----:B------:R-:W-:Y:S01]  /*b590*/  LEA.HI.X.SX32 R3, R3, R0, 0x1, P6 ;  /* 0x0000000003037211 */ /* 0x000fe200030f0eff */
[----:B-1----:R-:W-:Y:S01]  /*b5a0*/  IMAD R7, R79, 0x2, R11 ;  /* 0x000000024f077824 */ /* 0x002fe200078e020b */
[----:B------:R-:W-:Y:S02]  /*b5b0*/  LEA R4, P6, R11, R78, 0x1 ;  /* 0x0000004e0b047211 */ /* 0x000fe400078c08ff */
[----:B0-----:R-:W-:Y:S02]  /*b5c0*/  PRMT R9, R31, 0x7632, R9 ;  /* 0x000076321f097816 */ /* 0x001fe40000000009 */
[----:B------:R-:W-:Y:S01]  /*b5d0*/  LEA.HI.X.SX32 R5, R11, R0, 0x1, P6 ;  /* 0x000000000b057211 */ /* 0x000fe200030f0eff */
[----:B------:R-:W-:Y:S01]  /*b5e0*/  IMAD R11, R79, 0x2, R7 ;  /* 0x000000024f0b7824 */ /* 0x000fe200078e0207 */
[----:B------:R-:W-:Y:S04]  /*b5f0*/  @P2 STG.E.U16 desc[UR20][R2.64], R31 ;  /* 0x0000001f02002986 */ /* 0x000fe8000c101514 */
[----:B------:R0:W-:Y:S01]  /*b600*/  @P5 STG.E.U16 desc[UR20][R4.64], R9 ;  /* 0x0000000904005986 */ /* 0x0001e2000c101514 */
[----:B------:R-:W-:Y:S01]  /*b610*/  LEA R8, P5, R11, R78, 0x1 ;  /* 0x0000004e0b087211 */ /* 0x000fe200078a08ff */
[----:B------:R-:W-:Y:S01]  /*b620*/  IMAD R13, R79, 0x2, R11 ;  /* 0x000000024f0d7824 */ /* 0x000fe200078e020b */
[----:B------:R-:W-:-:S02]  /*b630*/  ISETP.LT.AND P3, PT, R15, UR15, !P0 ;  /* 0x0000000f0f007c0c */ /* 0x000fc4000c761270 */
[----:B------:R-:W-:-:S04]  /*b640*/  LEA R6, P6, R7, R78, 0x1 ;  /* 0x0000004e07067211 */ /* 0x000fc800078c08ff */
[-C--:B------:R-:W-:Y:S02]  /*b650*/  LEA.HI.X.SX32 R7, R7, R0.reuse, 0x1, P6 ;  /* 0x0000000007077211 */ /* 0x080fe400030f0eff */
[----:B0-----:R-:W-:Y:S01]  /*b660*/  LEA.HI.X.SX32 R9, R11, R0, 0x1, P5 ;  /* 0x000000000b097211 */ /* 0x001fe200028f0eff */
[----:B------:R-:W-:Y:S01]  /*b670*/  IMAD R11, R79, 0x2, R13 ;  /* 0x000000024f0b7824 */ /* 0x000fe200078e020d */
[----:B------:R-:W-:-:S03]  /*b680*/  PRMT R3, R80, 0x7632, R3 ;  /* 0x0000763250037816 */ /* 0x000fc60000000003 */
[----:B------:R-:W-:Y:S01]  /*b690*/  IMAD R15, R79, 0x2, R11 ;  /* 0x000000024f0f7824 */ /* 0x000fe200078e020b */
[----:B------:R-:W-:Y:S01]  /*b6a0*/  @P1 STG.E.U16 desc[UR20][R6.64], R80 ;  /* 0x0000005006001986 */ /* 0x000fe2000c101514 */
[-C--:B------:R-:W-:Y:S02]  /*b6b0*/  LEA R2, P1, R13, R78.reuse, 0x1 ;  /* 0x0000004e0d027211 */ /* 0x080fe400078208ff */
[----:B------:R-:W-:Y:S01]  /*b6c0*/  IMAD R17, R79, 0x2, R15 ;  /* 0x000000024f117824 */ /* 0x000fe200078e020f */
[----:B------:R0:W-:Y:S01]  /*b6d0*/  @P3 STG.E.U16 desc[UR20][R8.64], R3 ;  /* 0x0000000308003986 */ /* 0x0001e2000c101514 */
[----:B------:R-:W-:Y:S02]  /*b6e0*/  ISETP.LT.AND P6, PT, R10, UR15, !P0 ;  /* 0x0000000f0a007c0c */ /* 0x000fe4000c7c1270 */
[-C--:B------:R-:W-:Y:S02]  /*b6f0*/  LEA R4, P3, R11, R78.reuse, 0x1 ;  /* 0x0000004e0b047211 */ /* 0x080fe400078608ff */
[----:B------:R-:W-:-:S02]  /*b700*/  LEA R10, P5, R15, R78, 0x1 ;  /* 0x0000004e0f0a7211 */ /* 0x000fc400078a08ff */
[----:B------:R-:W-:Y:S02]  /*b710*/  ISETP.LT.AND P2, PT, R12, UR15, !P0 ;  /* 0x0000000f0c007c0c */ /* 0x000fe4000c741270 */
[----:B0-----:R-:W-:Y:S01]  /*b720*/  LEA.HI.X.SX32 R3, R13, R0, 0x1, P1 ;  /* 0x000000000d037211 */ /* 0x001fe200008f0eff */
[----:B------:R-:W-:Y:S01]  /*b730*/  IMAD R13, R79, 0x2, R17 ;  /* 0x000000024f0d7824 */ /* 0x000fe200078e0211 */
[----:B------:R-:W-:Y:S02]  /*b740*/  LEA R6, P1, R17, R78, 0x1 ;  /* 0x0000004e11067211 */ /* 0x000fe400078208ff */
[-C--:B------:R-:W-:Y:S01]  /*b750*/  LEA.HI.X.SX32 R5, R11, R0.reuse, 0x1, P3 ;  /* 0x000000000b057211 */ /* 0x080fe200018f0eff */
[----:B------:R-:W-:Y:S01]  /*b760*/  IMAD R79, R79, 0x2, R13 ;  /* 0x000000024f4f7824 */ /* 0x000fe200078e020d */
[-C--:B------:R-:W-:Y:S02]  /*b770*/  LEA.HI.X.SX32 R11, R15, R0.reuse, 0x1, P5 ;  /* 0x000000000f0b7211 */ /* 0x080fe400028f0eff */
[----:B------:R-:W-:-:S02]  /*b780*/  LEA.HI.X.SX32 R7, R17, R0, 0x1, P1 ;  /* 0x0000000011077211 */ /* 0x000fc400008f0eff */
[----:B------:R-:W-:Y:S01]  /*b790*/  LEA R12, P5, R13, R78, 0x1 ;  /* 0x0000004e0d0c7211 */ /* 0x000fe200078a08ff */
[----:B------:R0:W-:Y:S01]  /*b7a0*/  @P4 STG.E.U16 desc[UR20][R2.64], R81 ;  /* 0x0000005102004986 */ /* 0x0001e2000c101514 */
[----:B------:R-:W-:Y:S02]  /*b7b0*/  PRMT R8, R81, 0x7632, R8 ;  /* 0x0000763251087816 */ /* 0x000fe40000000008 */
[----:B------:R-:W-:Y:S02]  /*b7c0*/  LEA.HI.X.SX32 R13, R13, R0, 0x1, P5 ;  /* 0x000000000d0d7211 */ /* 0x000fe400028f0eff */
[----:B------:R-:W-:Y:S01]  /*b7d0*/  LEA R78, P5, R79, R78, 0x1 ;  /* 0x0000004e4f4e7211 */ /* 0x000fe200078a08ff */
[----:B------:R1:W-:Y:S01]  /*b7e0*/  @P2 STG.E.U16 desc[UR20][R4.64], R8 ;  /* 0x0000000804002986 */ /* 0x0003e2000c101514 */
[----:B------:R-:W-:Y:S02]  /*b7f0*/  PRMT R39, R83, 0x7632, R39 ;  /* 0x0000763253277816 */ /* 0x000fe40000000027 */
[----:B------:R-:W-:-:S02]  /*b800*/  LEA.HI.X.SX32 R79, R79, R0, 0x1, P5 ;  /* 0x000000004f4f7211 */ /* 0x000fc400028f0eff */
[----:B0-----:R-:W-:Y:S01]  /*b810*/  PRMT R3, R82, 0x7632, R3 ;  /* 0x0000763252037816 */ /* 0x001fe20000000003 */
[----:B------:R1:W-:Y:S01]  /*b820*/  @P6 STG.E.U16 desc[UR20][R10.64], R82 ;  /* 0x000000520a006986 */ /* 0x0003e2000c101514 */
[----:B---3--:R-:W-:Y:S02]  /*b830*/  ISETP.LT.AND P3, PT, R18, UR15, !P0 ;  /* 0x0000000f12007c0c */ /* 0x008fe4000c761270 */
[----:B--2---:R-:W-:Y:S02]  /*b840*/  ISETP.LT.AND P1, PT, R16, UR15, !P0 ;  /* 0x0000000f10007c0c */ /* 0x004fe4000c721270 */
[----:B----4-:R-:W-:-:S09]  /*b850*/  ISETP.LT.AND P0, PT, R14, UR15, !P0 ;  /* 0x0000000f0e007c0c */ /* 0x010fd2000c701270 */
[----:B------:R1:W-:Y:S04]  /*b860*/  @P3 STG.E.U16 desc[UR20][R6.64], R3 ;  /* 0x0000000306003986 */ /* 0x0003e8000c101514 */
[----:B------:R1:W-:Y:S04]  /*b870*/  @P1 STG.E.U16 desc[UR20][R12.64], R83 ;  /* 0x000000530c001986 */ /* 0x0003e8000c101514 */
[----:B------:R1:W-:Y:S01]  /*b880*/  @P0 STG.E.U16 desc[UR20][R78.64], R39 ;  /* 0x000000274e000986 */ /* 0x0003e2000c101514 */
[----:B------:R-:W-:Y:S06]  /*b890*/  BAR.SYNC.DEFER_BLOCKING 0x0 ;  /* 0x0000000000007b1d */ /* 0x000fec0000010000 */
[----:B------:R-:W-:Y:S05]  /*b8a0*/  BRA.U UP0, `(.L_x_13) ;  /* 0x0000000100a07547 */ /* 0x000fea000b800000 */
[----:B------:R-:W0:Y:S01]  /*b8b0*/  S2UR UR5, SR_CgaCtaId ;  /* 0x00000000000579c3 */ /* 0x000e220000008800 */
[----:B------:R-:W-:Y:S01]  /*b8c0*/  NOP ;  /* 0x0000000000007918 */ /* 0x000fe20000000000 */
[----:B------:R-:W-:Y:S01]  /*b8d0*/  UMOV UR4, 0x50 ;  /* 0x0000005000047882 */ /* 0x000fe20000000000 */
[----:B------:R-:W-:Y:S02]  /*b8e0*/  IMAD.U32 R0, RZ, RZ, UR8 ;  /* 0x00000008ff007e24 */ /* 0x000fe4000f8e00ff */
[----:B-1----:R-:W-:Y:S02]  /*b8f0*/  IMAD.MOV.U32 R3, RZ, RZ, 0xf ;  /* 0x0000000fff037424 */ /* 0x002fe400078e00ff */
[----:B------:R-:W-:Y:S01]  /*b900*/  IMAD.MOV.U32 R7, RZ, RZ, 0x1 ;  /* 0x00000001ff077424 */ /* 0x000fe200078e00ff */
[----:B------:R-:W-:-:S04]  /*b910*/  LOP3.LUT R0, R0, 0xffff, RZ, 0xc0, !PT ;  /* 0x0000ffff00007812 */ /* 0x000fc800078ec0ff */
[----:B------:R-:W-:-:S05]  /*b920*/  SHF.R.U32.HI R0, RZ, 0x5, R0 ;  /* 0x00000005ff007819 */ /* 0x000fca0000011600 */
[----:B------:R-:W-:Y:S01]  /*b930*/  VIADD R2, R0, 0x10 ;  /* 0x0000001000027836 */ /* 0x000fe20000000000 */
[----:B------:R-:W-:Y:S01]  /*b940*/  SHF.L.U32 R0, R3, R0, RZ ;  /* 0x0000000003007219 */ /* 0x000fe200000006ff */
[----:B0-----:R-:W-:-:S03]  /*b950*/  ULEA UR6, UR5, UR4, 0x18 ;  /* 0x0000000405067291 */ /* 0x001fc6000f8ec0ff */
[----:B------:R-:W-:-:S04]  /*b960*/  SHF.L.U32 R3, R7, R2, RZ ;  /* 0x0000000207037219 */ /* 0x000fc800000006ff */
[----:B------:R-:W-:Y:S02]  /*b970*/  LOP3.LUT R0, R3, R0, RZ, 0xfc, !PT ;  /* 0x0000000003007212 */ /* 0x000fe400078efcff */
[----:B------:R-:W0:Y:S02]  /*b980*/  LDS R5, [UR6] ;  /* 0x00000006ff057984 */ /* 0x000e240008000800 */
[C---:B------:R-:W-:Y:S02]  /*b990*/  LOP3.LUT R2, R0.reuse, 0xffff, RZ, 0xc0, !PT ;  /* 0x0000ffff00027812 */ /* 0x040fe400078ec0ff */
[----:B0-----:R-:W-:-:S04]  /*b9a0*/  LOP3.LUT R3, R0, 0xffff, R5, 0x80, !PT ;  /* 0x0000ffff00037812 */ /* 0x001fc800078e8005 */
[----:B------:R-:W-:-:S13]  /*b9b0*/  ISETP.NE.AND P0, PT, R3, R2, PT ;  /* 0x000000020300720c */ /* 0x000fda0003f05270 */
[----:B------:R-:W-:Y:S05]  /*b9c0*/  @P0 BRA `(.L_x_14) ;  /* 0x0000000000500947 */ /* 0x000fea0003800000 */
[----:B------:R-:W-:Y:S02]  /*b9d0*/  SHF.R.U32.HI R5, RZ, 0x10, R5 ;  /* 0x00000010ff057819 */ /* 0x000fe40000011605 */
[----:B------:R-:W-:-:S04]  /*b9e0*/  SHF.R.U32.HI R2, RZ, 0x10, R0 ;  /* 0x00000010ff027819 */ /* 0x000fc80000011600 */
[----:B------:R-:W-:-:S04]  /*b9f0*/  LOP3.LUT R5, R5, R2, RZ, 0xc0, !PT ;  /* 0x0000000205057212 */ /* 0x000fc800078ec0ff */
[----:B------:R-:W-:-:S13]  /*ba00*/  ISETP.NE.AND P0, PT, R5, R2, PT ;  /* 0x000000020500720c */ /* 0x000fda0003f05270 */
[----:B------:R-:W-:Y:S05]  /*ba10*/  @P0 BRA `(.L_x_15) ;  /* 0x0000000000300947 */ /* 0x000fea0003800000 */
[----:B------:R-:W-:Y:S01]  /*ba20*/  R2UR UR4, R0 ;  /* 0x00000000000472ca */ /* 0x000fe200000e0000 */
[----:B------:R-:W-:Y:S01]  /*ba30*/  VOTEU.ANY UR5, UPT, PT ;  /* 0x0000000000057886 */ /* 0x000fe200038e0100 */
[----:B------:R-:W0:Y:S01]  /*ba40*/  S2R R0, SR_LANEID ;  /* 0x0000000000007919 */ /* 0x000e220000000000 */
[----:B------:R-:W-:-:S10]  /*ba50*/  UFLO.U32 UR5, UR5 ;  /* 0x00000005000572bd */ /* 0x000fd400080e0000 */
[----:B------:R-:W-:-:S06]  /*ba60*/  ULOP3.LUT UR4, URZ, UR4, URZ, 0x33, !UPT ;  /* 0x00000004ff047292 */ /* 0x000fcc000f8e33ff */
[----:B------:R-:W-:-:S04]  /*ba70*/  IMAD.U32 R2, RZ, RZ, UR4 ;  /* 0x00000004ff027e24 */ /* 0x000fc8000f8e00ff */
[----:B------:R-:W1:Y:S02]  /*ba80*/  REDUX UR7, R2 ;  /* 0x00000000020773c4 */ /* 0x000e640000000000 */
[----:B------:R2:W-:Y:S01]  /*ba90*/  UTCATOMSWS.AND URZ, UR4 ;  /* 0x0000000400ff79e3 */ /* 0x0005e20008000000 */
[----:B0-----:R-:W-:Y:S01]  /*baa0*/  ISETP.EQ.U32.AND P0, PT, R0, UR5, PT ;  /* 0x0000000500007c0c */ /* 0x001fe2000bf02070 */
[----:B-1----:R-:W-:-:S12]  /*bab0*/  IMAD.U32 R0, RZ, RZ, UR7 ;  /* 0x00000007ff007e24 */ /* 0x002fd8000f8e00ff */
[----:B------:R2:W-:Y:S01]  /*bac0*/  @P0 ATOMS.AND RZ, [UR6], R0 ;  /* 0x00000000ffff098c */ /* 0x0005e2000a800006 */
[----:B------:R-:W-:Y:S05]  /*bad0*/  BRA `(.L_x_13) ;  /* 0x0000000000147947 */ /* 0x000fea0003800000 */
.L_x_15:
[----:B------:R-:W-:-:S07]  /*bae0*/  MOV R2, 0xbb00 ;  /* 0x0000bb0000027802 */ /* 0x000fce0000000f00 */
[----:B------:R-:W-:Y:S05]  /*baf0*/  CALL.REL.NOINC `($__internal_0_$__cuda_sm10x_tcgen05_guardrail_trap_col_being_dealloced_not_returned_by_alloc) ;  /* 0x00000000002c7944 */ /* 0x000fea0003c00000 */
[----:B------:R-:W-:Y:S05]  /*bb00*/  BRA `(.L_x_13) ;  /* 0x0000000000087947 */ /* 0x000fea0003800000 */
.L_x_14:
[----:B------:R-:W-:-:S07]  /*bb10*/  MOV R2, 0xbb30 ;  /* 0x0000bb3000027802 */ /* 0x000fce0000000f00 */
[----:B------:R-:W-:Y:S05]  /*bb20*/  CALL.REL.NOINC `($__internal_2_$__cuda_sm10x_tcgen05_guardrail_trap_unallocated_columns_being_dealloced) ;  /* 0x0000000000387944 */ /* 0x000fea0003c00000 */
.L_x_13:
[----:B------:R-:W-:Y:S01]  /*bb30*/  NOP ;  /* 0x0000000000007918 */ /* 0x000fe20000000000 */
[----:B--2---:R-:W-:Y:S05]  /*bb40*/  EXIT ;  /* 0x000000000000794d */ /* 0x004fea0003800000 */
.L_x_8:
[----:B------:R-:W0:Y:S02]  /*bb50*/  SYNCS.PHASECHK.TRANS64.TRYWAIT P2, [UR11], R22 ;  /* 0x00000016ff0075a7 */ /* 0x000e24000804110b */
[----:B0-----:R-:W-:Y:S05]  /*bb60*/  @!P2 BRA `(.L_x_8) ;  /* 0xfffffffc00f8a947 */ /* 0x001fea000383ffff */
[----:B------:R-:W-:Y:S05]  /*bb70*/  BRA `(.L_x_16) ;  /* 0xffffffbc00547947 */ /* 0x000fea000383ffff */
.L_x_12:
[----:B------:R-:W0:Y:S02]  /*bb80*/  SYNCS.PHASECHK.TRANS64.TRYWAIT P2, [UR11], R2 ;  /* 0x00000002ff0075a7 */ /* 0x000e24000804110b */
[----:B0-----:R-:W-:Y:S05]  /*bb90*/  @!P2 BRA `(.L_x_12) ;  /* 0xfffffffc00f8a947 */ /* 0x001fea000383ffff */
[----:B------:R-:W-:Y:S05]  /*bba0*/  BRA `(.L_x_11) ;  /* 0xffffffdc009c7947 */ /* 0x000fea000383ffff */
        .weak           $__internal_0_$__cuda_sm10x_tcgen05_guardrail_trap_col_being_dealloced_not_returned_by_alloc
        .type           $__internal_0_$__cuda_sm10x_tcgen05_guardrail_trap_col_being_dealloced_not_returned_by_alloc,@function
        .size           $__internal_0_$__cuda_sm10x_tcgen05_guardrail_trap_col_being_dealloced_not_returned_by_alloc,($__internal_1_$__cuda_sm10x_tcgen05_guardrail_trap_phase_invalid_during_alloc - $__internal_0_$__cuda_sm10x_tcgen05_guardrail_trap_col_being_dealloced_not_returned_by_alloc)
$__internal_0_$__cuda_sm10x_tcgen05_guardrail_trap_col_being_dealloced_not_returned_by_alloc:
[----:B------:R-:W-:Y:S05]  /*bbb0*/  BPT.TRAP 0x1 ;  /* 0x000000040000795c */ /* 0x000fea0000300000 */
[----:B------:R-:W-:-:S04]  /*bbc0*/  IMAD.MOV.U32 R3, RZ, RZ, 0x0 ;  /* 0x00000000ff037424 */ /* 0x000fc800078e00ff */
[----:B------:R-:W-:Y:S05]  /*bbd0*/  RET.REL.NODEC R2 `(matmul_kernel) ;  /* 0xffffff4402087950 */ /* 0x000fea0003c3ffff */
        .weak           $__internal_1_$__cuda_sm10x_tcgen05_guardrail_trap_phase_invalid_during_alloc
        .type           $__internal_1_$__cuda_sm10x_tcgen05_guardrail_trap_phase_invalid_during_alloc,@function
        .size           $__internal_1_$__cuda_sm10x_tcgen05_guardrail_trap_phase_invalid_during_alloc,($__internal_2_$__cuda_sm10x_tcgen05_guardrail_trap_unallocated_columns_being_dealloced - $__internal_1_$__cuda_sm10x_tcgen05_guardrail_trap_phase_invalid_during_alloc)
$__internal_1_$__cuda_sm10x_tcgen05_guardrail_trap_phase_invalid_during_alloc:
[----:B------:R-:W-:Y:S05]  /*bbe0*/  BPT.TRAP 0x1 ;  /* 0x000000040000795c */ /* 0x000fea0000300000 */
[----:B------:R-:W-:-:S04]  /*bbf0*/  IMAD.MOV.U32 R3, RZ, RZ, 0x0 ;  /* 0x00000000ff037424 */ /* 0x000fc800078e00ff */
[----:B------:R-:W-:Y:S05]  /*bc00*/  RET.REL.NODEC R2 `(matmul_kernel) ;  /* 0xffffff4002fc7950 */ /* 0x000fea0003c3ffff */
        .weak           $__internal_2_$__cuda_sm10x_tcgen05_guardrail_trap_unallocated_columns_being_dealloced
        .type           $__internal_2_$__cuda_sm10x_tcgen05_guardrail_trap_unallocated_columns_being_dealloced,@function
        .size           $__internal_2_$__cuda_sm10x_tcgen05_guardrail_trap_unallocated_columns_being_dealloced,(.L_x_20 - $__internal_2_$__cuda_sm10x_tcgen05_guardrail_trap_unallocated_columns_being_dealloced)
$__internal_2_$__cuda_sm10x_tcgen05_guardrail_trap_unallocated_columns_being_dealloced:
[----:B------:R-:W-:Y:S05]  /*bc10*/  BPT.TRAP 0x1 ;  /* 0x000000040000795c */ /* 0x000fea0000300000 */
[----:B------:R-:W-:-:S04]  /*bc20*/  IMAD.MOV.U32 R3, RZ, RZ, 0x0 ;  /* 0x00000000ff037424 */ /* 0x000fc800078e00ff */
[----:B------:R-:W-:Y:S05]  /*bc30*/  RET.REL.NODEC R2 `(matmul_kernel) ;  /* 0xffffff4002f07950 */ /* 0x000fea0003c3ffff */
.L_x_17:
[----:B------:R-:W-:-:S00]  /*bc40*/  BRA `(.L_x_17) ;  /* 0xfffffffc00fc7947 */ /* 0x000fc0000383ffff */
[----:B------:R-:W-:-:S00]  /*bc50*/  NOP ;  /* 0x0000000000007918 */ /* 0x000fc00000000000 */
        /* <DEDUP_REMOVED lines=10> */
.L_x_20:


//--------------------- .nv.shared.matmul_kernel  --------------------------
	.section	.nv.shared.matmul_kernel,"aw",@nobits
	.sectionflags	@""
	.align	16
	.zero		1024


//--------------------- .nv.shared.reserved.0     --------------------------
	.section	.nv.shared.reserved.0,"aw",@nobits
	.align	8
	.weak		__nv_reservedSMEM_offset_0_alias
	.size		__nv_reservedSMEM_offset_0_alias, 0, 64
	.other		__nv_reservedSMEM_offset_0_alias,@"STO_CUDA_RESERVED_SHARED STV_DEFAULT"
__nv_reservedSMEM_offset_0_alias:
	.zero		0
.nv.shared.reserved.0:
	.zero		64
	.weak		__nv_reservedSMEM_allocation_phase
	.type		__nv_reservedSMEM_allocation_phase,@object
	.size		__nv_reservedSMEM_allocation_phase,(.L_0 - __nv_reservedSMEM_allocation_phase)
__nv_reservedSMEM_allocation_phase:
	.zero		1
.L_0:
	.zero		7
	.weak		__nv_reservedSMEM_devtool_atexit_pc
	.type		__nv_reservedSMEM_devtool_atexit_pc,@object
	.size		__nv_reservedSMEM_devtool_atexit_pc,(__nv_reservedSMEM_allocation_mask - __nv_reservedSMEM_devtool_atexit_pc)
__nv_reservedSMEM_devtool_atexit_pc:
	.zero		8
	.weak		__nv_reservedSMEM_allocation_mask
	.type		__nv_reservedSMEM_allocation_mask,@object
	.size		__nv_reservedSMEM_allocation_mask,(.L_2 - __nv_reservedSMEM_allocation_mask)
__nv_reservedSMEM_allocation_mask:
	.zero		4
.L_2:


//--------------------- .nv.constant0.matmul_kernel --------------------------
	.section	.nv.constant0.matmul_kernel,"a",@progbits
	.sectionflags	@""
	.align	4
.nv.constant0.matmul_kernel:
	.zero		976


//--------------------- SYMBOLS --------------------------

	.type		.nv.reservedSmem.offset0,@object
	.size		.nv.reservedSmem.offset0,0x4
	.type		.nv.reservedSmem.cap,@object
	.size		.nv.reservedSmem.cap,0x4
